// auto-generated by cutlass_sweep.fmha — config: {"arch": "sm_90", "direction": "fwd", "dtype": "fp16", "head_dim": 112, "mask": "none", "schedule": "pingpong", "tile_kv": 128, "tile_q": 128}
#include "cutlass/cutlass.h"
#include "cute/tensor.hpp"
#include "cutlass/device_kernel.h"
#include "cutlass/kernel_hardware_info.h"
#include "88_hopper_fmha/collective/fmha_fusion.hpp"
#include "88_hopper_fmha/kernel/fmha_kernel_builder.hpp"

using namespace cute;
using Element = cutlass::half_t;
using TileShape = Shape<_128, _128, _112>;
using StrideQ = cute::tuple<int, _1, cute::tuple<int, int>>;
using StrideK = cute::tuple<int, _1, cute::tuple<int, int>>;
using StrideV = cute::tuple<int, cute::_1, cute::tuple<int, int>>;

using Kernel = typename cutlass::fmha::kernel::FmhaBuilder<
    Element, float, float,
    TileShape, StrideQ, StrideK, StrideV,
    cutlass::fmha::collective::DefaultFusion,
    cutlass::gemm::KernelTmaWarpSpecializedPingpong
  >::Kernel;

auto* _anchor = &cutlass::device_kernel<Kernel>;


// ===== COMPILED SASS (sm_90a) =====

	.target	sm_90a

	.elftype	@"ET_EXEC"


//--------------------- .note.nv.tkinfo           --------------------------
	.section	.note.nv.tkinfo,"",@"SHT_NOTE"
	.sectionflags	@"SHF_NOTE_NV_TKINFO"
	.tkinfo
        /*0018*/ 	.word	0x00000002
        /*0030*/ 	.string	""
        /*0030*/ 	.string	"ptxas"
        /*0030*/ 	.string	"Cuda compilation tools, release 13.0, V13.0.88"
        /*0030*/ 	.string	"Build cuda_13.0.r13.0/compiler.36424714_0"
        /*0030*/ 	.string	"-arch sm_90a -m 64 "



//--------------------- .note.nv.cuinfo           --------------------------
	.section	.note.nv.cuinfo,"",@"SHT_NOTE"
	.sectionflags	@"SHF_NOTE_NV_CUINFO"
        /*0018*/ 	.short	0x0002
        /*001a*/ 	.short	0x005a
        /*001c*/ 	.short	0x0082
	.zero		2


//--------------------- .nv.info                  --------------------------
	.section	.nv.info,"",@"SHT_CUDA_INFO"
	.align	4


	//----- nvinfo : EIATTR_REGCOUNT
	.align		4
        /*0000*/ 	.byte	0x04, 0x2f
        /*0002*/ 	.short	(.L_16 - .L_15)
	.align		4
.L_15:
        /*0004*/ 	.word	index@(_ZN7cutlass13device_kernelINS_4fmha6kernel28FmhaKernelTmaWarpSpecializedINS1_10collective30FmhaMainloopTmaWarpSpecializedINS_6half_tEffN4cute5tupleIJNS7_1CILi128EEESA_NS9_ILi112EEEEEENS8_IJiNS9_ILi1EEENS8_IJiiEEEEEESF_SF_NS4_13DefaultFusionEJNS2_6OptionILNS2_3TagE0ENS9_ILb1EEEEENSH_ILSI_2ESJ_EEEEENS4_15FmhaFwdEpilogueIS6_fNS8_IJNS9_ILi64EEESB_SA_EEEEENS2_23PersistentTileSchedulerEJSK_SL_EEEEEvNT_6ParamsE)
        /*0008*/ 	.word	0x000000a8


	//----- nvinfo : EIATTR_FRAME_SIZE
	.align		4
.L_16:
        /*000c*/ 	.byte	0x04, 0x11
        /*000e*/ 	.short	(.L_18 - .L_17)
	.align		4
.L_17:
        /*0010*/ 	.word	index@($__internal_0_$__cuda_sm20_rcp_rn_f32_slowpath)
        /*0014*/ 	.word	0x00000000


	//----- nvinfo : EIATTR_FRAME_SIZE
	.align		4
.L_18:
        /*0018*/ 	.byte	0x04, 0x11
        /*001a*/ 	.short	(.L_20 - .L_19)
	.align		4
.L_19:
        /*001c*/ 	.word	index@(_ZN7cutlass13device_kernelINS_4fmha6kernel28FmhaKernelTmaWarpSpecializedINS1_10collective30FmhaMainloopTmaWarpSpecializedINS_6half_tEffN4cute5tupleIJNS7_1CILi128EEESA_NS9_ILi112EEEEEENS8_IJiNS9_ILi1EEENS8_IJiiEEEEEESF_SF_NS4_13DefaultFusionEJNS2_6OptionILNS2_3TagE0ENS9_ILb1EEEEENSH_ILSI_2ESJ_EEEEENS4_15FmhaFwdEpilogueIS6_fNS8_IJNS9_ILi64EEESB_SA_EEEEENS2_23PersistentTileSchedulerEJSK_SL_EEEEEvNT_6ParamsE)
        /*0020*/ 	.word	0x00000000


	//----- nvinfo : EIATTR_MIN_STACK_SIZE
	.align		4
.L_20:
        /*0024*/ 	.byte	0x04, 0x12
        /*0026*/ 	.short	(.L_22 - .L_21)
	.align		4
.L_21:
        /*0028*/ 	.word	index@(_ZN7cutlass13device_kernelINS_4fmha6kernel28FmhaKernelTmaWarpSpecializedINS1_10collective30FmhaMainloopTmaWarpSpecializedINS_6half_tEffN4cute5tupleIJNS7_1CILi128EEESA_NS9_ILi112EEEEEENS8_IJiNS9_ILi1EEENS8_IJiiEEEEEESF_SF_NS4_13DefaultFusionEJNS2_6OptionILNS2_3TagE0ENS9_ILb1EEEEENSH_ILSI_2ESJ_EEEEENS4_15FmhaFwdEpilogueIS6_fNS8_IJNS9_ILi64EEESB_SA_EEEEENS2_23PersistentTileSchedulerEJSK_SL_EEEEEvNT_6ParamsE)
        /*002c*/ 	.word	0x00000000
.L_22:


//--------------------- .nv.compat                --------------------------
	.section	.nv.compat,"",@"SHT_CUDA_COMPAT_INFO"
	.align	4
        /*0000*/ 	.byte	0x02, 0x09, 0x01, 0x00, 0x02, 0x02, 0x04, 0x00, 0x02, 0x05, 0x05, 0x00, 0x03, 0x07, 0x01, 0x01
        /*0010*/ 	.byte	0x02, 0x03, 0x01, 0x00, 0x02, 0x06, 0x01, 0x00, 0x04, 0x0b, 0x08, 0x00, 0x00, 0x00, 0x00, 0x00
        /*0020*/ 	.byte	0x00, 0x00, 0x00, 0x00


//--------------------- .nv.info._ZN7cutlass13device_kernelINS_4fmha6kernel28FmhaKernelTmaWarpSpecializedINS1_10collective30FmhaMainloopTmaWarpSpecializedINS_6half_tEffN4cute5tupleIJNS7_1CILi128EEESA_NS9_ILi112EEEEEENS8_IJiNS9_ILi1EEENS8_IJiiEEEEEESF_SF_NS4_13DefaultFusionEJNS2_6OptionILNS2_3TagE0ENS9_ILb1EEEEENSH_ILSI_2ESJ_EEEEENS4_15FmhaFwdEpilogueIS6_fNS8_IJNS9_ILi64EEESB_SA_EEEEENS2_23PersistentTileSchedulerEJSK_SL_EEEEEvNT_6ParamsE --------------------------
	.section	.nv.info._ZN7cutlass13device_kernelINS_4fmha6kernel28FmhaKernelTmaWarpSpecializedINS1_10collective30FmhaMainloopTmaWarpSpecializedINS_6half_tEffN4cute5tupleIJNS7_1CILi128EEESA_NS9_ILi112EEEEEENS8_IJiNS9_ILi1EEENS8_IJiiEEEEEESF_SF_NS4_13DefaultFusionEJNS2_6OptionILNS2_3TagE0ENS9_ILb1EEEEENSH_ILSI_2ESJ_EEEEENS4_15FmhaFwdEpilogueIS6_fNS8_IJNS9_ILi64EEESB_SA_EEEEENS2_23PersistentTileSchedulerEJSK_SL_EEEEEvNT_6ParamsE,"",@"SHT_CUDA_INFO"
	.sectionflags	@""
	.align	4


	//----- nvinfo : EIATTR_CUDA_API_VERSION
	.align		4
        /*0000*/ 	.byte	0x04, 0x37
        /*0002*/ 	.short	(.L_24 - .L_23)
.L_23:
        /*0004*/ 	.word	0x00000082


	//----- nvinfo : EIATTR_KPARAM_INFO
	.align		4
.L_24:
        /*0008*/ 	.byte	0x04, 0x17
        /*000a*/ 	.short	(.L_26 - .L_25)
.L_25:
        /*000c*/ 	.word	0x00000000
        /*0010*/ 	.short	0x0000
        /*0012*/ 	.short	0x0070
        /*0014*/ 	.byte	0x00, 0xf0, 0x01, 0x20


	//----- nvinfo : EIATTR_SPARSE_MMA_MASK
	.align		4
.L_26:
        /*0018*/ 	.byte	0x03, 0x50
        /*001a*/ 	.short	0x0000


	//----- nvinfo : EIATTR_MAXREG_COUNT
	.align		4
        /*001c*/ 	.byte	0x03, 0x1b
        /*001e*/ 	.short	0x00a8


	//----- nvinfo : EIATTR_NUM_BARRIERS
	.align		4
        /*0020*/ 	.byte	0x02, 0x4c
        /*0022*/ 	.byte	0x02
	.zero		1


	//----- nvinfo : EIATTR_EXTERNS
	.align		4
        /*0024*/ 	.byte	0x04, 0x0f
        /*0026*/ 	.short	(.L_28 - .L_27)


	//   ....[0]....
	.align		4
.L_27:
        /*0028*/ 	.word	index@(__assertfail)


	//----- nvinfo : EIATTR_MERCURY_ISA_VERSION
	.align		4
.L_28:
        /*002c*/ 	.byte	0x03, 0x5f
        /*002e*/ 	.short	0x0101


	//----- nvinfo : EIATTR_INT_WARP_WIDE_INSTR_OFFSETS
	.align		4
        /*0030*/ 	.byte	0x04, 0x31
        /*0032*/ 	.short	(.L_30 - .L_29)


	//   ....[0]....
.L_29:
        /*0034*/ 	.word	0x00000760


	//   ....[1]....
        /*0038*/ 	.word	0x00000770


	//   ....[2]....
        /*003c*/ 	.word	0x00000780


	//   ....[3]....
        /*0040*/ 	.word	0x00000790


	//   ....[4]....
        /*0044*/ 	.word	0x00000800


	//   ....[5]....
        /*0048*/ 	.word	0x000009e0


	//   ....[6]....
        /*004c*/ 	.word	0x00000a90


	//----- nvinfo : EIATTR_COOP_GROUP_MASK_REGIDS
	.align		4
.L_30:
        /*0050*/ 	.byte	0x04, 0x29
        /*0052*/ 	.short	(.L_32 - .L_31)


	//   ....[0]....
.L_31:
        /*0054*/ 	.word	0xffffffff


	//   ....[1]....
        /*0058*/ 	.word	0xffffffff


	//   ....[2]....
        /*005c*/ 	.word	0xffffffff


	//   ....[3]....
        /*0060*/ 	.word	0xffffffff


	//   ....[4]....
        /*0064*/ 	.word	0xffffffff


	//   ....[5]....
        /*0068*/ 	.word	0xffffffff


	//   ....[6]....
        /*006c*/ 	.word	0xffffffff


	//   ....[7]....
        /*0070*/ 	.word	0xffffffff


	//   ....[8]....
        /*0074*/ 	.word	0xffffffff


	//   ....[9]....
        /*0078*/ 	.word	0xffffffff


	//   ....[10]....
        /*007c*/ 	.word	0xffffffff


	//   ....[11]....
        /*0080*/ 	.word	0xffffffff


	//   ....[12]....
        /*0084*/ 	.word	0xffffffff


	//   ....[13]....
        /*0088*/ 	.word	0xffffffff


	//   ....[14]....
        /*008c*/ 	.word	0xffffffff


	//   ....[15]....
        /*0090*/ 	.word	0xffffffff


	//   ....[16]....
        /*0094*/ 	.word	0xffffffff


	//   ....[17]....
        /*0098*/ 	.word	0xffffffff


	//----- nvinfo : EIATTR_COOP_GROUP_INSTR_OFFSETS
	.align		4
.L_32:
        /*009c*/ 	.byte	0x04, 0x28
        /*009e*/ 	.short	(.L_34 - .L_33)


	//   ....[0]....
.L_33:
        /*00a0*/ 	.word	0x00000070


	//   ....[1]....
        /*00a4*/ 	.word	0x000000a0


	//   ....[2]....
        /*00a8*/ 	.word	0x000001d0


	//   ....[3]....
        /*00ac*/ 	.word	0x000003e0


	//   ....[4]....
        /*00b0*/ 	.word	0x000005a0


	//   ....[5]....
        /*00b4*/ 	.word	0x00000700


	//   ....[6]....
        /*00b8*/ 	.word	0x00001830


	//   ....[7]....
        /*00bc*/ 	.word	0x00001850


	//   ....[8]....
        /*00c0*/ 	.word	0x00002060


	//   ....[9]....
        /*00c4*/ 	.word	0x00002170


	//   ....[10]....
        /*00c8*/ 	.word	0x00005110


	//   ....[11]....
        /*00cc*/ 	.word	0x00005130


	//   ....[12]....
        /*00d0*/ 	.word	0x000059c0


	//   ....[13]....
        /*00d4*/ 	.word	0x00005b20


	//   ....[14]....
        /*00d8*/ 	.word	0x00008a70


	//   ....[15]....
        /*00dc*/ 	.word	0x00008aa0


	//   ....[16]....
        /*00e0*/ 	.word	0x00008ae0


	//   ....[17]....
        /*00e4*/ 	.word	0x00008b00


	//----- nvinfo : EIATTR_REG_RECONFIG
	.align		4
.L_34:
        /*00e8*/ 	.byte	0x01, 0x54
	.zero		2


	//----- nvinfo : EIATTR_SYSCALL_OFFSETS
	.align		4
        /*00ec*/ 	.byte	0x04, 0x46
        /*00ee*/ 	.short	(.L_36 - .L_35)


	//   ....[0]....
.L_35:
        /*00f0*/ 	.word	0x00009700


	//   ....[1]....
        /*00f4*/ 	.word	0x00009880


	//----- nvinfo : EIATTR_MBARRIER_INSTR_OFFSETS
	.align		4
.L_36:
        /*00f8*/ 	.byte	0x04, 0x39
        /*00fa*/ 	.short	(.L_38 - .L_37)


	//   ....[0]....
.L_37:
        /*00fc*/ 	.word	0x00000390
        /*0100*/ 	.word	0x000000ff
        /*0104*/ 	.word	0x0002c250
        /*0108*/ 	.short	0x0100
        /*010a*/ 	.byte	0x08
	.zero		1


	//   ....[1]....
        /*010c*/ 	.word	0x000003a0
        /*0110*/ 	.word	0x000000ff
        /*0114*/ 	.word	0x0002c260
        /*0118*/ 	.short	0x0100
        /*011a*/ 	.byte	0x08
	.zero		1


	//   ....[2]....
        /*011c*/ 	.word	0x000003b0
        /*0120*/ 	.word	0x000000ff
        /*0124*/ 	.word	0x0002c258
        /*0128*/ 	.short	0x0100
        /*012a*/ 	.byte	0x08
	.zero		1


	//   ....[3]....
        /*012c*/ 	.word	0x000003c0
        /*0130*/ 	.word	0x000000ff
        /*0134*/ 	.word	0x0002c268
        /*0138*/ 	.short	0x0100
        /*013a*/ 	.byte	0x08
	.zero		1


	//   ....[4]....
        /*013c*/ 	.word	0x000004f0
        /*0140*/ 	.word	0x000000ff
        /*0144*/ 	.word	0x0002c200
        /*0148*/ 	.short	0x0100
        /*014a*/ 	.byte	0x08
	.zero		1


	//   ....[5]....
        /*014c*/ 	.word	0x00000500
        /*0150*/ 	.word	0x000000ff
        /*0154*/ 	.word	0x0002c228
        /*0158*/ 	.short	0x0100
        /*015a*/ 	.byte	0x08
	.zero		1


	//   ....[6]....
        /*015c*/ 	.word	0x00000510
        /*0160*/ 	.word	0x000000ff
        /*0164*/ 	.word	0x0002c208
        /*0168*/ 	.short	0x0100
        /*016a*/ 	.byte	0x08
	.zero		1


	//   ....[7]....
        /*016c*/ 	.word	0x00000520
        /*0170*/ 	.word	0x000000ff
        /*0174*/ 	.word	0x0002c230
        /*0178*/ 	.short	0x0100
        /*017a*/ 	.byte	0x08
	.zero		1


	//   ....[8]....
        /*017c*/ 	.word	0x00000530
        /*0180*/ 	.word	0x000000ff
        /*0184*/ 	.word	0x0002c210
        /*0188*/ 	.short	0x0100
        /*018a*/ 	.byte	0x08
	.zero		1


	//   ....[9]....
        /*018c*/ 	.word	0x00000540
        /*0190*/ 	.word	0x000000ff
        /*0194*/ 	.word	0x0002c238
        /*0198*/ 	.short	0x0100
        /*019a*/ 	.byte	0x08
	.zero		1


	//   ....[10]....
        /*019c*/ 	.word	0x00000550
        /*01a0*/ 	.word	0x000000ff
        /*01a4*/ 	.word	0x0002c218
        /*01a8*/ 	.short	0x0100
        /*01aa*/ 	.byte	0x08
	.zero		1


	//   ....[11]....
        /*01ac*/ 	.word	0x00000560
        /*01b0*/ 	.word	0x000000ff
        /*01b4*/ 	.word	0x0002c240
        /*01b8*/ 	.short	0x0100
        /*01ba*/ 	.byte	0x08
	.zero		1


	//   ....[12]....
        /*01bc*/ 	.word	0x00000570
        /*01c0*/ 	.word	0x000000ff
        /*01c4*/ 	.word	0x0002c220
        /*01c8*/ 	.short	0x0100
        /*01ca*/ 	.byte	0x08
	.zero		1


	//   ....[13]....
        /*01cc*/ 	.word	0x00000580
        /*01d0*/ 	.word	0x000000ff
        /*01d4*/ 	.word	0x0002c248
        /*01d8*/ 	.short	0x0100
        /*01da*/ 	.byte	0x08
	.zero		1


	//   ....[14]....
        /*01dc*/ 	.word	0x000006b0
        /*01e0*/ 	.word	0x000000ff
        /*01e4*/ 	.word	0x0002c270
        /*01e8*/ 	.short	0x0100
        /*01ea*/ 	.byte	0x08
	.zero		1


	//   ....[15]....
        /*01ec*/ 	.word	0x000006c0
        /*01f0*/ 	.word	0x000000ff
        /*01f4*/ 	.word	0x0002c280
        /*01f8*/ 	.short	0x0100
        /*01fa*/ 	.byte	0x08
	.zero		1


	//   ....[16]....
        /*01fc*/ 	.word	0x000006d0
        /*0200*/ 	.word	0x000000ff
        /*0204*/ 	.word	0x0002c278
        /*0208*/ 	.short	0x0100
        /*020a*/ 	.byte	0x08
	.zero		1


	//   ....[17]....
        /*020c*/ 	.word	0x000006e0
        /*0210*/ 	.word	0x000000ff
        /*0214*/ 	.word	0x0002c288
        /*0218*/ 	.short	0x0100
        /*021a*/ 	.byte	0x08
	.zero		1


	//   ....[18]....
        /*021c*/ 	.word	0x00000820
        /*0220*/ 	.word	0x000000ff
        /*0224*/ 	.word	0x0002c290
        /*0228*/ 	.short	0x0100
        /*022a*/ 	.byte	0x06
	.zero		1


	//   ....[19]....
        /*022c*/ 	.word	0x00000830
        /*0230*/ 	.word	0x000000ff
        /*0234*/ 	.word	0x0002c298
        /*0238*/ 	.short	0x0100
        /*023a*/ 	.byte	0x06
	.zero		1


	//   ....[20]....
        /*023c*/ 	.word	0x00000840
        /*0240*/ 	.word	0x000000ff
        /*0244*/ 	.word	0x0002c2a0
        /*0248*/ 	.short	0x0100
        /*024a*/ 	.byte	0x06
	.zero		1


	//   ....[21]....
        /*024c*/ 	.word	0x00000850
        /*0250*/ 	.word	0x000000ff
        /*0254*/ 	.word	0x0002c2a8
        /*0258*/ 	.short	0x0100
        /*025a*/ 	.byte	0x06
	.zero		1


	//   ....[22]....
        /*025c*/ 	.word	0x00000950
        /*0260*/ 	.word	0x000000ff
        /*0264*/ 	.word	0x0002c2c0
        /*0268*/ 	.short	0x0100
        /*026a*/ 	.byte	0x08
	.zero		1


	//   ....[23]....
        /*026c*/ 	.word	0x00000960
        /*0270*/ 	.word	0x000000ff
        /*0274*/ 	.word	0x0002c2e0
        /*0278*/ 	.short	0x0100
        /*027a*/ 	.byte	0x08
	.zero		1


	//   ....[24]....
        /*027c*/ 	.word	0x00000970
        /*0280*/ 	.word	0x000000ff
        /*0284*/ 	.word	0x0002c2c8
        /*0288*/ 	.short	0x0100
        /*028a*/ 	.byte	0x08
	.zero		1


	//   ....[25]....
        /*028c*/ 	.word	0x00000980
        /*0290*/ 	.word	0x000000ff
        /*0294*/ 	.word	0x0002c2e8
        /*0298*/ 	.short	0x0100
        /*029a*/ 	.byte	0x08
	.zero		1


	//   ....[26]....
        /*029c*/ 	.word	0x00000990
        /*02a0*/ 	.word	0x000000ff
        /*02a4*/ 	.word	0x0002c2d0
        /*02a8*/ 	.short	0x0100
        /*02aa*/ 	.byte	0x08
	.zero		1


	//   ....[27]....
        /*02ac*/ 	.word	0x000009a0
        /*02b0*/ 	.word	0x000000ff
        /*02b4*/ 	.word	0x0002c2f0
        /*02b8*/ 	.short	0x0100
        /*02ba*/ 	.byte	0x08
	.zero		1


	//   ....[28]....
        /*02bc*/ 	.word	0x000009b0
        /*02c0*/ 	.word	0x000000ff
        /*02c4*/ 	.word	0x0002c2d8
        /*02c8*/ 	.short	0x0100
        /*02ca*/ 	.byte	0x08
	.zero		1


	//   ....[29]....
        /*02cc*/ 	.word	0x000009c0
        /*02d0*/ 	.word	0x000000ff
        /*02d4*/ 	.word	0x0002c2f8
        /*02d8*/ 	.short	0x0100
        /*02da*/ 	.byte	0x08
	.zero		1


	//   ....[30]....
        /*02dc*/ 	.word	0x00000ac0
        /*02e0*/ 	.word	0x000000ff
        /*02e4*/ 	.word	0x0002c2b0
        /*02e8*/ 	.short	0x0100
        /*02ea*/ 	.byte	0x06
	.zero		1


	//   ....[31]....
        /*02ec*/ 	.word	0x000011c0
        /*02f0*/ 	.word	0x000000ff
        /*02f4*/ 	.word	0x0002c250
        /*02f8*/ 	.short	0x010a
        /*02fa*/ 	.byte	0x05
	.zero		1


	//   ....[32]....
        /*02fc*/ 	.word	0x00001270
        /*0300*/ 	.word	0x000000ff
        /*0304*/ 	.word	0x0002c200
        /*0308*/ 	.short	0x010a
        /*030a*/ 	.byte	0x28
	.zero		1


	//   ....[33]....
        /*030c*/ 	.word	0x00001290
        /*0310*/ 	.word	0x000000ff
        /*0314*/ 	.word	0xfffffff8
        /*0318*/ 	.short	0x010a
        /*031a*/ 	.byte	0x04
	.zero		1


	//   ....[34]....
        /*031c*/ 	.word	0x00003340
        /*0320*/ 	.word	0x0000001a
        /*0324*/ 	.word	0x00000000
        /*0328*/ 	.short	0x0101
        /*032a*/ 	.byte	0x29
	.zero		1


	//   ....[35]....
        /*032c*/ 	.word	0x00003580
        /*0330*/ 	.word	0x000000ff
        /*0334*/ 	.word	0x0002c200
        /*0338*/ 	.short	0x010a
        /*033a*/ 	.byte	0x06
	.zero		1


	//   ....[36]....
        /*033c*/ 	.word	0x00004aa0
        /*0340*/ 	.word	0x000000ff
        /*0344*/ 	.word	0x00000000
        /*0348*/ 	.short	0x0101
        /*034a*/ 	.byte	0x28
	.zero		1


	//   ....[37]....
        /*034c*/ 	.word	0x00004c30
        /*0350*/ 	.word	0x000000ff
        /*0354*/ 	.word	0x0002c200
        /*0358*/ 	.short	0x010a
        /*035a*/ 	.byte	0x06
	.zero		1


	//   ....[38]....
        /*035c*/ 	.word	0x00006d00
        /*0360*/ 	.word	0x000000ff
        /*0364*/ 	.word	0x0002c200
        /*0368*/ 	.short	0x010a
        /*036a*/ 	.byte	0x06
	.zero		1


	//   ....[39]....
        /*036c*/ 	.word	0x00007260
        /*0370*/ 	.word	0x000000ff
        /*0374*/ 	.word	0x0002c200
        /*0378*/ 	.short	0x010a
        /*037a*/ 	.byte	0x06
	.zero		1


	//   ....[40]....
        /*037c*/ 	.word	0x00008770
        /*0380*/ 	.word	0x000000ff
        /*0384*/ 	.word	0x00000000
        /*0388*/ 	.short	0x0101
        /*038a*/ 	.byte	0x06
	.zero		1


	//   ....[41]....
        /*038c*/ 	.word	0x00008820
        /*0390*/ 	.word	0x000000ff
        /*0394*/ 	.word	0x00000000
        /*0398*/ 	.short	0x0101
        /*039a*/ 	.byte	0x06
	.zero		1


	//   ....[42]....
        /*039c*/ 	.word	0x000089c0
        /*03a0*/ 	.word	0x000000ff
        /*03a4*/ 	.word	0x00000000
        /*03a8*/ 	.short	0x0101
        /*03aa*/ 	.byte	0x04
	.zero		1


	//   ....[43]....
        /*03ac*/ 	.word	0x00008a40
        /*03b0*/ 	.word	0x000000ff
        /*03b4*/ 	.word	0x00000000
        /*03b8*/ 	.short	0x0101
        /*03ba*/ 	.byte	0x20
	.zero		1


	//   ....[44]....
        /*03bc*/ 	.word	0x00009180
        /*03c0*/ 	.word	0x000000ff
        /*03c4*/ 	.word	0x0002c298
        /*03c8*/ 	.short	0x010a
        /*03ca*/ 	.byte	0x04
	.zero		1


	//   ....[45]....
        /*03cc*/ 	.word	0x0000aac0
        /*03d0*/ 	.word	0x00000000
        /*03d4*/ 	.word	0x0002c290
        /*03d8*/ 	.short	0x0101
        /*03da*/ 	.byte	0x05
	.zero		1


	//   ....[46]....
        /*03dc*/ 	.word	0x0000ae70
        /*03e0*/ 	.word	0x00000007
        /*03e4*/ 	.word	0x0002c260
        /*03e8*/ 	.short	0x010a
        /*03ea*/ 	.byte	0x3f
	.zero		1


	//   ....[47]....
        /*03ec*/ 	.word	0x0000b2e0
        /*03f0*/ 	.word	0x00000007
        /*03f4*/ 	.word	0x0002c2b0
        /*03f8*/ 	.short	0x0101
        /*03fa*/ 	.byte	0x3f
	.zero		1


	//   ....[48]....
        /*03fc*/ 	.word	0x0000b2f0
        /*0400*/ 	.word	0x00000007
        /*0404*/ 	.word	0x0002c2b0
        /*0408*/ 	.short	0x010a
        /*040a*/ 	.byte	0x3f
	.zero		1


	//   ....[49]....
        /*040c*/ 	.word	0x0000b390
        /*0410*/ 	.word	0x00000004
        /*0414*/ 	.word	0x0002c260
        /*0418*/ 	.short	0x010a
        /*041a*/ 	.byte	0x3f
	.zero		1


	//   ....[50]....
        /*041c*/ 	.word	0x0000baf0
        /*0420*/ 	.word	0x00000008
        /*0424*/ 	.word	0x0002c228
        /*0428*/ 	.short	0x010a
        /*042a*/ 	.byte	0x3f
	.zero		1


	//   ....[51]....
        /*042c*/ 	.word	0x0000bf40
        /*0430*/ 	.word	0x00000004
        /*0434*/ 	.word	0x0002c2b0
        /*0438*/ 	.short	0x0101
        /*043a*/ 	.byte	0x3f
	.zero		1


	//   ....[52]....
        /*043c*/ 	.word	0x0000bf50
        /*0440*/ 	.word	0x00000004
        /*0444*/ 	.word	0x0002c2b0
        /*0448*/ 	.short	0x010a
        /*044a*/ 	.byte	0x3f
	.zero		1


	//   ....[53]....
        /*044c*/ 	.word	0x0000c000
        /*0450*/ 	.word	0x00000007
        /*0454*/ 	.word	0x0002c228
        /*0458*/ 	.short	0x010a
        /*045a*/ 	.byte	0x3f
	.zero		1


	//   ....[54]....
        /*045c*/ 	.word	0x0000c4e0
        /*0460*/ 	.word	0x00000007
        /*0464*/ 	.word	0x0002c228
        /*0468*/ 	.short	0x010a
        /*046a*/ 	.byte	0x3f
	.zero		1


	//   ....[55]....
        /*046c*/ 	.word	0x0000c950
        /*0470*/ 	.word	0x00000007
        /*0474*/ 	.word	0x0002c228
        /*0478*/ 	.short	0x010a
        /*047a*/ 	.byte	0x3f
	.zero		1


	//   ....[56]....
        /*047c*/ 	.word	0x0000ce10
        /*0480*/ 	.word	0x00000003
        /*0484*/ 	.word	0x0002c250
        /*0488*/ 	.short	0x010a
        /*048a*/ 	.byte	0x3f
	.zero		1


	//   ....[57]....
        /*048c*/ 	.word	0x0000ce70
        /*0490*/ 	.word	0x00000005
        /*0494*/ 	.word	0x0002c200
        /*0498*/ 	.short	0x010a
        /*049a*/ 	.byte	0x3f
	.zero		1


	//   ....[58]....
        /*049c*/ 	.word	0x0000ced0
        /*04a0*/ 	.word	0x00000000
        /*04a4*/ 	.word	0xfffffff8
        /*04a8*/ 	.short	0x010a
        /*04aa*/ 	.byte	0x3f
	.zero		1


	//   ....[59]....
        /*04ac*/ 	.word	0x0000cf30
        /*04b0*/ 	.word	0x00000007
        /*04b4*/ 	.word	0x0002c200
        /*04b8*/ 	.short	0x010a
        /*04ba*/ 	.byte	0x3f
	.zero		1


	//   ....[60]....
        /*04bc*/ 	.word	0x0000cf90
        /*04c0*/ 	.word	0x00000005
        /*04c4*/ 	.word	0x0002c200
        /*04c8*/ 	.short	0x010a
        /*04ca*/ 	.byte	0x3f
	.zero		1


	//   ....[61]....
        /*04cc*/ 	.word	0x0000cff0
        /*04d0*/ 	.word	0x00000008
        /*04d4*/ 	.word	0x0002c200
        /*04d8*/ 	.short	0x010a
        /*04da*/ 	.byte	0x3f
	.zero		1


	//   ....[62]....
        /*04dc*/ 	.word	0x0000d050
        /*04e0*/ 	.word	0x00000003
        /*04e4*/ 	.word	0x0002c298
        /*04e8*/ 	.short	0x010a
        /*04ea*/ 	.byte	0x3f
	.zero		1


	//   ....[63]....
        /*04ec*/ 	.word	0x0000d120
        /*04f0*/ 	.word	0x00000007
        /*04f4*/ 	.word	0x0002c260
        /*04f8*/ 	.short	0x010a
        /*04fa*/ 	.byte	0x3f
	.zero		1


	//   ....[64]....
        /*04fc*/ 	.word	0x0000d170
        /*0500*/ 	.word	0x00000007
        /*0504*/ 	.word	0x0002c2b0
        /*0508*/ 	.short	0x010a
        /*050a*/ 	.byte	0x3f
	.zero		1


	//   ....[65]....
        /*050c*/ 	.word	0x0000d1c0
        /*0510*/ 	.word	0x00000004
        /*0514*/ 	.word	0x0002c260
        /*0518*/ 	.short	0x010a
        /*051a*/ 	.byte	0x3f
	.zero		1


	//   ....[66]....
        /*051c*/ 	.word	0x0000d290
        /*0520*/ 	.word	0x00000008
        /*0524*/ 	.word	0x0002c228
        /*0528*/ 	.short	0x010a
        /*052a*/ 	.byte	0x3f
	.zero		1


	//   ....[67]....
        /*052c*/ 	.word	0x0000d2e0
        /*0530*/ 	.word	0x00000004
        /*0534*/ 	.word	0x0002c2b0
        /*0538*/ 	.short	0x010a
        /*053a*/ 	.byte	0x3f
	.zero		1


	//   ....[68]....
        /*053c*/ 	.word	0x0000d330
        /*0540*/ 	.word	0x00000007
        /*0544*/ 	.word	0x0002c228
        /*0548*/ 	.short	0x010a
        /*054a*/ 	.byte	0x3f
	.zero		1


	//   ....[69]....
        /*054c*/ 	.word	0x0000d380
        /*0550*/ 	.word	0x00000007
        /*0554*/ 	.word	0x0002c228
        /*0558*/ 	.short	0x010a
        /*055a*/ 	.byte	0x3f
	.zero		1


	//   ....[70]....
        /*055c*/ 	.word	0x0000d3d0
        /*0560*/ 	.word	0x00000007
        /*0564*/ 	.word	0x0002c228
        /*0568*/ 	.short	0x010a
        /*056a*/ 	.byte	0x3f
	.zero		1


	//----- nvinfo : EIATTR_NUM_MBARRIERS
	.align		4
.L_38:
        /*056c*/ 	.byte	0x03, 0x38
        /*056e*/ 	.short	0x001f


	//----- nvinfo : EIATTR_EXIT_INSTR_OFFSETS
	.align		4
        /*0570*/ 	.byte	0x04, 0x1c
        /*0572*/ 	.short	(.L_40 - .L_39)


	//   ....[0]....
.L_39:
        /*0574*/ 	.word	0x00000b20


	//   ....[1]....
        /*0578*/ 	.word	0x00000b90


	//   ....[2]....
        /*057c*/ 	.word	0x0000aae0


	//   ....[3]....
        /*0580*/ 	.word	0x0000ab40


	//   ....[4]....
        /*0584*/ 	.word	0x0000ab70


	//   ....[5]....
        /*0588*/ 	.word	0x0000b7f0


	//   ....[6]....
        /*058c*/ 	.word	0x0000b820


	//   ....[7]....
        /*0590*/ 	.word	0x0000cdf0


	//----- nvinfo : EIATTR_MAX_THREADS
	.align		4
.L_40:
        /*0594*/ 	.byte	0x04, 0x05
        /*0596*/ 	.short	(.L_42 - .L_41)
.L_41:
        /*0598*/ 	.word	0x00000180
        /*059c*/ 	.word	0x00000001
        /*05a0*/ 	.word	0x00000001


	//----- nvinfo : EIATTR_CRS_STACK_SIZE
	.align		4
.L_42:
        /*05a4*/ 	.byte	0x04, 0x1e
        /*05a6*/ 	.short	(.L_44 - .L_43)
.L_43:
        /*05a8*/ 	.word	0x00000000


	//----- nvinfo : EIATTR_CBANK_PARAM_SIZE
	.align		4
.L_44:
        /*05ac*/ 	.byte	0x03, 0x19
        /*05ae*/ 	.short	0x0870


	//----- nvinfo : EIATTR_PARAM_CBANK
	.align		4
        /*05b0*/ 	.byte	0x04, 0x0a
        /*05b2*/ 	.short	(.L_46 - .L_45)
	.align		4
.L_45:
        /*05b4*/ 	.word	index@(.nv.constant0._ZN7cutlass13device_kernelINS_4fmha6kernel28FmhaKernelTmaWarpSpecializedINS1_10collective30FmhaMainloopTmaWarpSpecializedINS_6half_tEffN4cute5tupleIJNS7_1CILi128EEESA_NS9_ILi112EEEEEENS8_IJiNS9_ILi1EEENS8_IJiiEEEEEESF_SF_NS4_13DefaultFusionEJNS2_6OptionILNS2_3TagE0ENS9_ILb1EEEEENSH_ILSI_2ESJ_EEEEENS4_15FmhaFwdEpilogueIS6_fNS8_IJNS9_ILi64EEESB_SA_EEEEENS2_23PersistentTileSchedulerEJSK_SL_EEEEEvNT_6ParamsE)
        /*05b8*/ 	.short	0x0210
        /*05ba*/ 	.short	0x0870


	//----- nvinfo : EIATTR_SW_WAR
	.align		4
.L_46:
        /*05bc*/ 	.byte	0x04, 0x36
        /*05be*/ 	.short	(.L_48 - .L_47)
.L_47:
        /*05c0*/ 	.word	0x00000008
.L_48:


//--------------------- .nv.callgraph             --------------------------
	.section	.nv.callgraph,"",@"SHT_CUDA_CALLGRAPH"
	.align	4
	.sectionentsize	8
	.align		4
        /*0000*/ 	.word	0x00000000
	.align		4
        /*0004*/ 	.word	0xffffffff
	.align		4
        /*0008*/ 	.word	index@(_ZN7cutlass13device_kernelINS_4fmha6kernel28FmhaKernelTmaWarpSpecializedINS1_10collective30FmhaMainloopTmaWarpSpecializedINS_6half_tEffN4cute5tupleIJNS7_1CILi128EEESA_NS9_ILi112EEEEEENS8_IJiNS9_ILi1EEENS8_IJiiEEEEEESF_SF_NS4_13DefaultFusionEJNS2_6OptionILNS2_3TagE0ENS9_ILb1EEEEENSH_ILSI_2ESJ_EEEEENS4_15FmhaFwdEpilogueIS6_fNS8_IJNS9_ILi64EEESB_SA_EEEEENS2_23PersistentTileSchedulerEJSK_SL_EEEEEvNT_6ParamsE)
	.align		4
        /*000c*/ 	.word	index@(__assertfail)
	.align		4
        /*0010*/ 	.word	0x00000000
	.align		4
        /*0014*/ 	.word	0xfffffffe
	.align		4
        /*0018*/ 	.word	0x00000000
	.align		4
        /*001c*/ 	.word	0xfffffffd
	.align		4
        /*0020*/ 	.word	0x00000000
	.align		4
        /*0024*/ 	.word	0xfffffffc


//--------------------- .nv.constant4             --------------------------
	.section	.nv.constant4,"a",@progbits
	.align	8
	.align		8
.nv.constant4:
        /*0000*/ 	.dword	__assertfail
	.align		8
        /*0008*/ 	.dword	__unnamed_1
	.align		8
        /*0010*/ 	.dword	__unnamed_2
	.align		8
        /*0018*/ 	.dword	_ZN39_INTERNAL_9f17f7cd_4_k_cu_f4313300_28794cuda3std3__45__cpo5beginE
	.align		8
        /*0020*/ 	.dword	_ZN39_INTERNAL_9f17f7cd_4_k_cu_f4313300_28794cuda3std3__45__cpo3endE
	.align		8
        /*0028*/ 	.dword	_ZN39_INTERNAL_9f17f7cd_4_k_cu_f4313300_28794cuda3std3__45__cpo6cbeginE
	.align		8
        /*0030*/ 	.dword	_ZN39_INTERNAL_9f17f7cd_4_k_cu_f4313300_28794cuda3std3__45__cpo4cendE
	.align		8
        /*0038*/ 	.dword	_ZN39_INTERNAL_9f17f7cd_4_k_cu_f4313300_28794cuda3std3__441_GLOBAL__N__9f17f7cd_4_k_cu_f4313300_28796ignoreE
	.align		8
        /*0040*/ 	.dword	_ZN39_INTERNAL_9f17f7cd_4_k_cu_f4313300_28794cuda3std3__419piecewise_constructE
	.align		8
        /*0048*/ 	.dword	_ZN39_INTERNAL_9f17f7cd_4_k_cu_f4313300_28794cuda3std3__48in_placeE
	.align		8
        /*0050*/ 	.dword	_ZN39_INTERNAL_9f17f7cd_4_k_cu_f4313300_28794cuda3std6ranges3__45__cpo4swapE
	.align		8
        /*0058*/ 	.dword	_ZN39_INTERNAL_9f17f7cd_4_k_cu_f4313300_28794cuda3std6ranges3__45__cpo9iter_moveE
	.align		8
        /*0060*/ 	.dword	_ZN39_INTERNAL_9f17f7cd_4_k_cu_f4313300_28794cute7productE
	.align		8
        /*0068*/ 	.dword	_ZN39_INTERNAL_9f17f7cd_4_k_cu_f4313300_28794cute1_E
	.align		8
        /*0070*/ 	.dword	$str$24
	.align		8
        /*0078*/ 	.dword	$str$25


//--------------------- .text._ZN7cutlass13device_kernelINS_4fmha6kernel28FmhaKernelTmaWarpSpecializedINS1_10collective30FmhaMainloopTmaWarpSpecializedINS_6half_tEffN4cute5tupleIJNS7_1CILi128EEESA_NS9_ILi112EEEEEENS8_IJiNS9_ILi1EEENS8_IJiiEEEEEESF_SF_NS4_13DefaultFusionEJNS2_6OptionILNS2_3TagE0ENS9_ILb1EEEEENSH_ILSI_2ESJ_EEEEENS4_15FmhaFwdEpilogueIS6_fNS8_IJNS9_ILi64EEESB_SA_EEEEENS2_23PersistentTileSchedulerEJSK_SL_EEEEEvNT_6ParamsE --------------------------
	.section	.text._ZN7cutlass13device_kernelINS_4fmha6kernel28FmhaKernelTmaWarpSpecializedINS1_10collective30FmhaMainloopTmaWarpSpecializedINS_6half_tEffN4cute5tupleIJNS7_1CILi128EEESA_NS9_ILi112EEEEEENS8_IJiNS9_ILi1EEENS8_IJiiEEEEEESF_SF_NS4_13DefaultFusionEJNS2_6OptionILNS2_3TagE0ENS9_ILb1EEEEENSH_ILSI_2ESJ_EEEEENS4_15FmhaFwdEpilogueIS6_fNS8_IJNS9_ILi64EEESB_SA_EEEEENS2_23PersistentTileSchedulerEJSK_SL_EEEEEvNT_6ParamsE,"ax",@progbits
	.align	128
.text._ZN7cutlass13device_kernelINS_4fmha6kernel28FmhaKernelTmaWarpSpecializedINS1_10collective30FmhaMainloopTmaWarpSpecializedINS_6half_tEffN4cute5tupleIJNS7_1CILi128EEESA_NS9_ILi112EEEEEENS8_IJiNS9_ILi1EEENS8_IJiiEEEEEESF_SF_NS4_13DefaultFusionEJNS2_6OptionILNS2_3TagE0ENS9_ILb1EEEEENSH_ILSI_2ESJ_EEEEENS4_15FmhaFwdEpilogueIS6_fNS8_IJNS9_ILi64EEESB_SA_EEEEENS2_23PersistentTileSchedulerEJSK_SL_EEEEEvNT_6ParamsE:
        .type           _ZN7cutlass13device_kernelINS_4fmha6kernel28FmhaKernelTmaWarpSpecializedINS1_10collective30FmhaMainloopTmaWarpSpecializedINS_6half_tEffN4cute5tupleIJNS7_1CILi128EEESA_NS9_ILi112EEEEEENS8_IJiNS9_ILi1EEENS8_IJiiEEEEEESF_SF_NS4_13DefaultFusionEJNS2_6OptionILNS2_3TagE0ENS9_ILb1EEEEENSH_ILSI_2ESJ_EEEEENS4_15FmhaFwdEpilogueIS6_fNS8_IJNS9_ILi64EEESB_SA_EEEEENS2_23PersistentTileSchedulerEJSK_SL_EEEEEvNT_6ParamsE,@function
        .size           _ZN7cutlass13device_kernelINS_4fmha6kernel28FmhaKernelTmaWarpSpecializedINS1_10collective30FmhaMainloopTmaWarpSpecializedINS_6half_tEffN4cute5tupleIJNS7_1CILi128EEESA_NS9_ILi112EEEEEENS8_IJiNS9_ILi1EEENS8_IJiiEEEEEESF_SF_NS4_13DefaultFusionEJNS2_6OptionILNS2_3TagE0ENS9_ILb1EEEEENSH_ILSI_2ESJ_EEEEENS4_15FmhaFwdEpilogueIS6_fNS8_IJNS9_ILi64EEESB_SA_EEEEENS2_23PersistentTileSchedulerEJSK_SL_EEEEEvNT_6ParamsE,(.L_x_142 - _ZN7cutlass13device_kernelINS_4fmha6kernel28FmhaKernelTmaWarpSpecializedINS1_10collective30FmhaMainloopTmaWarpSpecializedINS_6half_tEffN4cute5tupleIJNS7_1CILi128EEESA_NS9_ILi112EEEEEENS8_IJiNS9_ILi1EEENS8_IJiiEEEEEESF_SF_NS4_13DefaultFusionEJNS2_6OptionILNS2_3TagE0ENS9_ILb1EEEEENSH_ILSI_2ESJ_EEEEENS4_15FmhaFwdEpilogueIS6_fNS8_IJNS9_ILi64EEESB_SA_EEEEENS2_23PersistentTileSchedulerEJSK_SL_EEEEEvNT_6ParamsE)
        .other          _ZN7cutlass13device_kernelINS_4fmha6kernel28FmhaKernelTmaWarpSpecializedINS1_10collective30FmhaMainloopTmaWarpSpecializedINS_6half_tEffN4cute5tupleIJNS7_1CILi128EEESA_NS9_ILi112EEEEEENS8_IJiNS9_ILi1EEENS8_IJiiEEEEEESF_SF_NS4_13DefaultFusionEJNS2_6OptionILNS2_3TagE0ENS9_ILb1EEEEENSH_ILSI_2ESJ_EEEEENS4_15FmhaFwdEpilogueIS6_fNS8_IJNS9_ILi64EEESB_SA_EEEEENS2_23PersistentTileSchedulerEJSK_SL_EEEEEvNT_6ParamsE,@"STO_CUDA_ENTRY STV_DEFAULT"
_ZN7cutlass13device_kernelINS_4fmha6kernel28FmhaKernelTmaWarpSpecializedINS1_10collective30FmhaMainloopTmaWarpSpecializedINS_6half_tEffN4cute5tupleIJNS7_1CILi128EEESA_NS9_ILi112EEEEEENS8_IJiNS9_ILi1EEENS8_IJiiEEEEEESF_SF_NS4_13DefaultFusionEJNS2_6OptionILNS2_3TagE0ENS9_ILb1EEEEENSH_ILSI_2ESJ_EEEEENS4_15FmhaFwdEpilogueIS6_fNS8_IJNS9_ILi64EEESB_SA_EEEEENS2_23PersistentTileSchedulerEJSK_SL_EEEEEvNT_6ParamsE:
[----:B------:R-:W1:Y:S01]  /*0000*/  LDC R1, c[0x0][0x28] ;  /* 0x00000a00ff017b82 */ /* 0x000e620000000800 */
[----:B------:R-:W2:Y:S07]  /*0010*/  S2R R2, SR_TID.X ;  /* 0x0000000000027919 */ /* 0x000eae0000002100 */
[----:B------:R-:W3:Y:S01]  /*0020*/  S2UR UR6, SR_CTAID.X ;  /* 0x00000000000679c3 */ /* 0x000ee20000002500 */
[----:B------:R-:W-:Y:S01]  /*0030*/  ELECT P1, URZ, PT ;  /* 0x00000000003f782f */ /* 0x000fe20003820000 */
[----:B------:R-:W-:Y:S01]  /*0040*/  BSSY B0, `(.L_x_0) ;  /* 0x0000018000007945 */ /* 0x000fe20003800000 */
[----:B---3--:R-:W-:-:S02]  /*0050*/  MOV R17, UR6 ;  /* 0x0000000600117c02 */ /* 0x008fc40008000f00 */
[----:B--2---:R-:W-:-:S05]  /*0060*/  SHF.R.U32.HI R0, RZ, 0x5, R2 ;  /* 0x00000005ff007819 */ /* 0x004fca0000011602 */
[----:B------:R-:W2:Y:S02]  /*0070*/  SHFL.IDX PT, R3, R0, RZ, 0x1f ;  /* 0x00001fff00037589 */ /* 0x000ea400000e0000 */
[----:B--2---:R-:W-:Y:S02]  /*0080*/  R2UR UR4, R3 ;  /* 0x00000000030472ca */ /* 0x004fe400000e0000 */
[----:B------:R-:W-:-:S06]  /*0090*/  SHF.R.U32.HI R3, RZ, 0x7, R2 ;  /* 0x00000007ff037819 */ /* 0x000fcc0000011602 */
[----:B------:R-:W2:Y:S05]  /*00a0*/  SHFL.IDX PT, R3, R3, RZ, 0x1f ;  /* 0x00001fff03037589 */ /* 0x000eaa00000e0000 */
[----:B------:R-:W-:Y:S02]  /*00b0*/  USHF.R.S32.HI UR5, URZ, 0x1f, UR4 ;  /* 0x0000001f3f057899 */ /* 0x000fe40008011404 */
[----:B------:R-:W-:Y:S02]  /*00c0*/  ISETP.EQ.AND P2, PT, RZ, UR4, P1 ;  /* 0x00000004ff007c0c */ /* 0x000fe40008f42270 */
[----:B------:R-:W-:-:S04]  /*00d0*/  ULEA.HI UR5, UR5, UR4, URZ, 0x2 ;  /* 0x0000000405057291 */ /* 0x000fc8000f8f103f */
[----:B------:R-:W-:-:S04]  /*00e0*/  ULOP3.LUT UR5, UR5, 0xfffffffc, URZ, 0xc0, !UPT ;  /* 0xfffffffc05057892 */ /* 0x000fc8000f8ec03f */
[----:B------:R-:W-:-:S03]  /*00f0*/  UIADD3 UR5, UR4, -UR5, URZ ;  /* 0x8000000504057290 */ /* 0x000fc6000fffe03f */
[----:B-1----:R-:W-:Y:S09]  /*0100*/  @!P2 BRA `(.L_x_1) ;  /* 0x00000000002ca947 */ /* 0x002ff20003800000 */
[----:B------:R-:W-:Y:S02]  /*0110*/  ULDC.64 UR6, c[0x0][0x198] ;  /* 0x0000660000067ab9 */ /* 0x000fe40000000a00 */
[----:B------:R-:W-:Y:S02]  /*0120*/  UIADD3 UR8, UP0, UR6, 0xf0, URZ ;  /* 0x000000f006087890 */ /* 0x000fe4000ff1e03f */
[----:B------:R-:W-:Y:S02]  /*0130*/  UIADD3 UR10, UP1, UR6, 0x1f0, URZ ;  /* 0x000001f0060a7890 */ /* 0x000fe4000ff3e03f */
[----:B------:R-:W-:Y:S02]  /*0140*/  UIADD3 UR6, UP2, UR6, 0x2f0, URZ ;  /* 0x000002f006067890 */ /* 0x000fe4000ff5e03f */
[----:B------:R-:W-:Y:S02]  /*0150*/  UIADD3.X UR9, URZ, UR7, URZ, UP0, !UPT ;  /* 0x000000073f097290 */ /* 0x000fe400087fe43f */
[----:B------:R-:W-:-:S02]  /*0160*/  UIADD3.X UR11, URZ, UR7, URZ, UP1, !UPT ;  /* 0x000000073f0b7290 */ /* 0x000fc40008ffe43f */
[----:B------:R-:W-:-:S05]  /*0170*/  UIADD3.X UR7, URZ, UR7, URZ, UP2, !UPT ;  /* 0x000000073f077290 */ /* 0x000fca00097fe43f */
[----:B------:R1:W-:Y:S02]  /*0180*/  UTMACCTL.PF [UR8] ;  /* 0x00000000080079b9 */ /* 0x0003e40008040000 */
[----:B------:R1:W-:Y:S02]  /*0190*/  UTMACCTL.PF [UR10] ;  /* 0x000000000a0079b9 */ /* 0x0003e40008040000 */
[----:B------:R1:W-:Y:S02]  /*01a0*/  UTMACCTL.PF [UR6] ;  /* 0x00000000060079b9 */ /* 0x0003e40008040000 */
[----:B-1----:R-:W-:Y:S01]  /*01b0*/  NOP ;  /* 0x0000000000007918 */ /* 0x002fe20000000000 */
.L_x_1:
[----:B------:R-:W-:Y:S05]  /*01c0*/  BSYNC B0 ;  /* 0x0000000000007941 */ /* 0x000fea0003800000 */
.L_x_0:
[----:B------:R-:W1:Y:S01]  /*01d0*/  SHFL.IDX PT, R4, R0, RZ, 0x1f ;  /* 0x00001fff00047589 */ /* 0x000e6200000e0000 */
[----:B--2---:R-:W-:Y:S01]  /*01e0*/  R2UR UR47, R3 ;  /* 0x00000000032f72ca */ /* 0x004fe200000e0000 */
[----:B------:R-:W-:Y:S02]  /*01f0*/  UISETP.NE.AND UP0, UPT, UR5, 0x1, UPT ;  /* 0x000000010500788c */ /* 0x000fe4000bf05270 */
[----:B------:R-:W-:-:S10]  /*0200*/  UISETP.NE.AND UP1, UPT, UR5, 0x2, UPT ;  /* 0x000000020500788c */ /* 0x000fd4000bf25270 */
[----:B------:R-:W-:Y:S02]  /*0210*/  UIADD3 UR10, UR47, -0x1, URZ ;  /* 0xffffffff2f0a7890 */ /* 0x000fe4000fffe03f */
[----:B------:R-:W-:Y:S02]  /*0220*/  UISETP.EQ.AND UP2, UPT, UR47, URZ, !UP0 ;  /* 0x0000003f2f00728c */ /* 0x000fe4000c742270 */
[----:B------:R-:W-:Y:S02]  /*0230*/  UISETP.EQ.AND UP3, UPT, UR47, URZ, !UP1 ;  /* 0x0000003f2f00728c */ /* 0x000fe4000cf62270 */
[----:B------:R-:W-:Y:S02]  /*0240*/  UISETP.GE.U32.AND UP4, UPT, UR10, 0x4, UPT ;  /* 0x000000040a00788c */ /* 0x000fe4000bf86070 */
[----:B------:R-:W-:Y:S01]  /*0250*/  USEL UR46, URZ, 0x1, !UP2 ;  /* 0x000000013f2e7887 */ /* 0x000fe2000d000000 */
[----:B-1----:R-:W-:Y:S01]  /*0260*/  ISETP.NE.AND P0, PT, R4, RZ, PT ;  /* 0x000000ff0400720c */ /* 0x002fe20003f05270 */
[----:B------:R-:W-:Y:S01]  /*0270*/  USEL UR45, URZ, 0x1, !UP3 ;  /* 0x000000013f2d7887 */ /* 0x000fe2000d800000 */
[----:B------:R-:W-:Y:S01]  /*0280*/  MOV R4, UR5 ;  /* 0x0000000500047c02 */ /* 0x000fe20008000f00 */
[----:B------:R-:W-:-:S02]  /*0290*/  USEL UR46, UR46, 0x2, UP4 ;  /* 0x000000022e2e7887 */ /* 0x000fc4000a000000 */
[----:B------:R-:W-:-:S08]  /*02a0*/  USEL UR45, UR45, 0x2, UP4 ;  /* 0x000000022d2d7887 */ /* 0x000fd0000a000000 */
[----:B------:R-:W-:Y:S05]  /*02b0*/  @P0 BRA `(.L_x_2) ;  /* 0x0000000000480947 */ /* 0x000fea0003800000 */
[----:B------:R-:W1:Y:S01]  /*02c0*/  S2UR UR8, SR_CgaCtaId ;  /* 0x00000000000879c3 */ /* 0x000e620000008800 */
[----:B------:R-:W-:Y:S01]  /*02d0*/  UMOV UR4, 0x400 ;  /* 0x0000040000047882 */ /* 0x000fe20000000000 */
[----:B------:R-:W-:Y:S01]  /*02e0*/  UMOV UR5, 0x1 ;  /* 0x0000000100057882 */ /* 0x000fe20000000000 */
[----:B------:R-:W-:Y:S01]  /*02f0*/  UMOV UR6, 0x80 ;  /* 0x0000008000067882 */ /* 0x000fe20000000000 */
[----:B------:R-:W-:Y:S01]  /*0300*/  ELECT P0, URZ, PT ;  /* 0x00000000003f782f */ /* 0x000fe20003800000 */
[----:B------:R-:W-:-:S04]  /*0310*/  UIADD3 UR6, -UR6, 0x100000, URZ ;  /* 0x0010000006067890 */ /* 0x000fc8000fffe13f */
[----:B------:R-:W-:Y:S02]  /*0320*/  USHF.L.U32 UR7, UR6, 0xb, URZ ;  /* 0x0000000b06077899 */ /* 0x000fe4000800063f */
[----:B------:R-:W-:Y:S02]  /*0330*/  USHF.L.U32 UR6, UR6, 0x1, URZ ;  /* 0x0000000106067899 */ /* 0x000fe4000800063f */
[----:B-1----:R-:W-:Y:S02]  /*0340*/  ULEA UR8, UR8, UR4, 0x18 ;  /* 0x0000000408087291 */ /* 0x002fe4000f8ec03f */
[----:B------:R-:W-:-:S04]  /*0350*/  UIADD3 UR4, -UR5, 0x100000, URZ ;  /* 0x0010000005047890 */ /* 0x000fc8000fffe13f */
[----:B------:R-:W-:Y:S02]  /*0360*/  USHF.L.U32 UR5, UR4, 0xb, URZ ;  /* 0x0000000b04057899 */ /* 0x000fe4000800063f */
[----:B------:R-:W-:Y:S01]  /*0370*/  USHF.L.U32 UR4, UR4, 0x1, URZ ;  /* 0x0000000104047899 */ /* 0x000fe2000800063f */
[----:B------:R-:W1:Y:S11]  /*0380*/  FENCE.VIEW.ASYNC.S ;  /* 0x00000000000073c6 */ /* 0x000e760000000000 */
[----:B-1----:R1:W2:Y:S01]  /*0390*/  SYNCS.EXCH.64 URZ, [UR8+0x2c250], UR4 ;  /* 0x02c25004083f75b2 */ /* 0x0022a20008000100 */
[----:B------:R1:W3:Y:S01]  /*03a0*/  SYNCS.EXCH.64 URZ, [UR8+0x2c260], UR6 ;  /* 0x02c26006083f75b2 */ /* 0x0002e20008000100 */
[----:B------:R1:W4:Y:S01]  /*03b0*/  SYNCS.EXCH.64 URZ, [UR8+0x2c258], UR4 ;  /* 0x02c25804083f75b2 */ /* 0x0003220008000100 */
[----:B------:R1:W1:Y:S01]  /*03c0*/  SYNCS.EXCH.64 URZ, [UR8+0x2c268], UR6 ;  /* 0x02c26806083f75b2 */ /* 0x0002620008000100 */
[----:B------:R-:W-:Y:S01]  /*03d0*/  NOP ;  /* 0x0000000000007918 */ /* 0x000fe20000000000 */
.L_x_2:
[----:B------:R-:W5:Y:S01]  /*03e0*/  SHFL.IDX PT, R3, R0, RZ, 0x1f ;  /* 0x00001fff00037589 */ /* 0x000f6200000e0000 */
[----:B------:R-:W-:Y:S01]  /*03f0*/  NOP ;  /* 0x0000000000007918 */ /* 0x000fe20000000000 */
[----:B-----5:R-:W-:-:S13]  /*0400*/  ISETP.NE.AND P0, PT, R3, RZ, PT ;  /* 0x000000ff0300720c */ /* 0x020fda0003f05270 */
[----:B------:R-:W-:Y:S05]  /*0410*/  @P0 BRA `(.L_x_3) ;  /* 0x0000000000600947 */ /* 0x000fea0003800000 */
[----:B-1----:R-:W1:Y:S01]  /*0420*/  S2UR UR5, SR_CgaCtaId ;  /* 0x00000000000579c3 */ /* 0x002e620000008800 */
[----:B------:R-:W-:Y:S01]  /*0430*/  UMOV UR4, 0x400 ;  /* 0x0000040000047882 */ /* 0x000fe20000000000 */
[----:B------:R-:W-:Y:S01]  /*0440*/  UMOV UR6, 0x1 ;  /* 0x0000000100067882 */ /* 0x000fe20000000000 */
[----:B------:R-:W-:Y:S01]  /*0450*/  UMOV UR9, 0x100 ;  /* 0x0000010000097882 */ /* 0x000fe20000000000 */
[----:B------:R-:W-:-:S04]  /*0460*/  UIADD3 UR6, -UR6, 0x100000, URZ ;  /* 0x0010000006067890 */ /* 0x000fc8000fffe13f */
[----:B------:R-:W-:Y:S02]  /*0470*/  USHF.L.U32 UR7, UR6, 0xb, URZ ;  /* 0x0000000b06077899 */ /* 0x000fe4000800063f */
[----:B------:R-:W-:Y:S01]  /*0480*/  USHF.L.U32 UR6, UR6, 0x1, URZ ;  /* 0x0000000106067899 */ /* 0x000fe2000800063f */
[----:B------:R-:W-:Y:S01]  /*0490*/  ELECT P0, URZ, PT ;  /* 0x00000000003f782f */ /* 0x000fe20003800000 */
[----:B-1----:R-:W-:Y:S02]  /*04a0*/  ULEA UR8, UR5, UR4, 0x18 ;  /* 0x0000000405087291 */ /* 0x002fe4000f8ec03f */
[----:B------:R-:W-:-:S04]  /*04b0*/  UIADD3 UR4, -UR9, 0x100000, URZ ;  /* 0x0010000009047890 */ /* 0x000fc8000fffe13f */
[----:B------:R-:W-:Y:S02]  /*04c0*/  USHF.L.U32 UR5, UR4, 0xb, URZ ;  /* 0x0000000b04057899 */ /* 0x000fe4000800063f */
[----:B------:R-:W-:Y:S01]  /*04d0*/  USHF.L.U32 UR4, UR4, 0x1, URZ ;  /* 0x0000000104047899 */ /* 0x000fe2000800063f */
[----:B------:R-:W1:Y:S03]  /*04e0*/  FENCE.VIEW.ASYNC.S ;  /* 0x00000000000073c6 */ /* 0x000e660000000000 */
[----:B-1----:R1:W1:Y:S08]  /*04f0*/  SYNCS.EXCH.64 URZ, [UR8+0x2c200], UR6 ;  /* 0x02c20006083f75b2 */ /* 0x0022700008000100 */
[----:B------:R1:W1:Y:S01]  /*0500*/  SYNCS.EXCH.64 URZ, [UR8+0x2c228], UR4 ;  /* 0x02c22804083f75b2 */ /* 0x0002620008000100 */
        /* <DEDUP_REMOVED lines=8> */
[----:B------:R-:W-:Y:S01]  /*0590*/  NOP ;  /* 0x0000000000007918 */ /* 0x000fe20000000000 */
.L_x_3:
        /* <DEDUP_REMOVED lines=21> */
[----:B------:R-:W-:Y:S01]  /*06f0*/  NOP ;  /* 0x0000000000007918 */ /* 0x000fe20000000000 */
.L_x_4:
[----:B------:R-:W5:Y:S01]  /*0700*/  SHFL.IDX PT, R3, R0, RZ, 0x1f ;  /* 0x00001fff00037589 */ /* 0x000f6200000e0000 */
[----:B------:R-:W-:Y:S01]  /*0710*/  ELECT P0, URZ, PT ;  /* 0x00000000003f782f */ /* 0x000fe20003800000 */
[----:B------:R-:W-:Y:S01]  /*0720*/  NOP ;  /* 0x0000000000007918 */ /* 0x000fe20000000000 */
[----:B-1----:R-:W-:Y:S02]  /*0730*/  UMOV UR4, 0x80 ;  /* 0x0000008000047882 */ /* 0x002fe40000000000 */
[C---:B-----5:R-:W-:Y:S02]  /*0740*/  ISETP.NE.OR P0, PT, R3.reuse, RZ, !P0 ;  /* 0x000000ff0300720c */ /* 0x060fe40004705670 */
[----:B------:R-:W-:-:S11]  /*0750*/  ISETP.NE.AND P3, PT, R3, RZ, PT ;  /* 0x000000ff0300720c */ /* 0x000fd60003f65270 */
[----:B------:R-:W-:Y:S01]  /*0760*/  VOTEU.ALL UP2, P0 ;  /* 0x00000000003f7886 */ /* 0x000fe20000040000 */
[----:B------:R-:W-:Y:S01]  /*0770*/  VOTEU.ALL UP3, P0 ;  /* 0x00000000003f7886 */ /* 0x000fe20000060000 */
[----:B------:R-:W-:Y:S01]  /*0780*/  VOTEU.ALL UP4, P0 ;  /* 0x00000000003f7886 */ /* 0x000fe20000080000 */
[----:B------:R-:W-:Y:S02]  /*0790*/  VOTEU.ALL UP5, P0 ;  /* 0x00000000003f7886 */ /* 0x000fe400000a0000 */
[----:B------:R-:W1:Y:S01]  /*07a0*/  @!UP2 S2UR UR7, SR_CgaCtaId ;  /* 0x000000000007a9c3 */ /* 0x000e620000008800 */
[----:B------:R-:W-:Y:S01]  /*07b0*/  @!UP2 UMOV UR6, 0x400 ;  /* 0x000004000006a882 */ /* 0x000fe20000000000 */
[----:B------:R-:W-:-:S04]  /*07c0*/  @!UP2 UIADD3 UR4, -UR4, 0x100000, URZ ;  /* 0x001000000404a890 */ /* 0x000fc8000fffe13f */
[----:B------:R-:W-:Y:S02]  /*07d0*/  @!UP2 USHF.L.U32 UR5, UR4, 0xb, URZ ;  /* 0x0000000b0405a899 */ /* 0x000fe4000800063f */
[----:B------:R-:W-:Y:S02]  /*07e0*/  @!UP2 USHF.L.U32 UR4, UR4, 0x1, URZ ;  /* 0x000000010404a899 */ /* 0x000fe4000800063f */
[----:B-1----:R-:W-:Y:S01]  /*07f0*/  @!UP2 ULEA UR6, UR7, UR6, 0x18 ;  /* 0x000000060706a291 */ /* 0x002fe2000f8ec03f */
[----:B------:R-:W-:Y:S01]  /*0800*/  VOTEU.ALL UP2, P0 ;  /* 0x00000000003f7886 */ /* 0x000fe20000040000 */
[----:B------:R-:W1:Y:S10]  /*0810*/  FENCE.VIEW.ASYNC.S ;  /* 0x00000000000073c6 */ /* 0x000e740000000000 */
[----:B-1----:R1:W1:Y:S01]  /*0820*/  @!UP2 SYNCS.EXCH.64 URZ, [UR6+0x2c290], UR4 ;  /* 0x02c29004063fa5b2 */ /* 0x0022620008000100 */
[----:B------:R1:W1:Y:S01]  /*0830*/  @!UP3 SYNCS.EXCH.64 URZ, [UR6+0x2c298], UR4 ;  /* 0x02c29804063fb5b2 */ /* 0x0002620008000100 */
[----:B------:R1:W1:Y:S01]  /*0840*/  @!UP4 SYNCS.EXCH.64 URZ, [UR6+0x2c2a0], UR4 ;  /* 0x02c2a004063fc5b2 */ /* 0x0002620008000100 */
[----:B------:R1:W1:Y:S01]  /*0850*/  @!UP5 SYNCS.EXCH.64 URZ, [UR6+0x2c2a8], UR4 ;  /* 0x02c2a804063fd5b2 */ /* 0x0002620008000100 */
[----:B------:R-:W-:Y:S01]  /*0860*/  NOP ;  /* 0x0000000000007918 */ /* 0x000fe20000000000 */
[----:B------:R-:W-:Y:S05]  /*0870*/  @P3 BRA `(.L_x_5) ;  /* 0x0000000000583947 */ /* 0x000fea0003800000 */
[----:B-1----:R-:W1:Y:S01]  /*0880*/  S2UR UR5, SR_CgaCtaId ;  /* 0x00000000000579c3 */ /* 0x002e620000008800 */
[----:B------:R-:W-:Y:S01]  /*0890*/  UMOV UR4, 0x400 ;  /* 0x0000040000047882 */ /* 0x000fe20000000000 */
[----:B------:R-:W-:Y:S01]  /*08a0*/  UMOV UR6, 0x20 ;  /* 0x0000002000067882 */ /* 0x000fe20000000000 */
[----:B------:R-:W-:Y:S01]  /*08b0*/  UMOV UR7, 0x80 ;  /* 0x0000008000077882 */ /* 0x000fe20000000000 */
[----:B------:R-:W-:Y:S01]  /*08c0*/  ELECT P0, URZ, PT ;  /* 0x00000000003f782f */ /* 0x000fe20003800000 */
[----:B-1----:R-:W-:Y:S02]  /*08d0*/  ULEA UR8, UR5, UR4, 0x18 ;  /* 0x0000000405087291 */ /* 0x002fe4000f8ec03f */
[----:B------:R-:W-:-:S04]  /*08e0*/  UIADD3 UR4, -UR6, 0x100000, URZ ;  /* 0x0010000006047890 */ /* 0x000fc8000fffe13f */
[----:B------:R-:W-:Y:S02]  /*08f0*/  USHF.L.U32 UR5, UR4, 0xb, URZ ;  /* 0x0000000b04057899 */ /* 0x000fe4000800063f */
[----:B------:R-:W-:Y:S02]  /*0900*/  USHF.L.U32 UR4, UR4, 0x1, URZ ;  /* 0x0000000104047899 */ /* 0x000fe4000800063f */
        /* <DEDUP_REMOVED lines=13> */
.L_x_5:
[----:B------:R-:W-:Y:S01]  /*09e0*/  VOTEU.ANY UP2, P2 ;  /* 0x00000000003f7886 */ /* 0x000fe20001040100 */
[----:B-1----:R-:W-:Y:S01]  /*09f0*/  UMOV UR4, 0x40 ;  /* 0x0000004000047882 */ /* 0x002fe20000000000 */
[----:B------:R-:W-:Y:S01]  /*0a00*/  ISETP.NE.AND P3, PT, RZ, UR47, PT ;  /* 0x0000002fff007c0c */ /* 0x000fe2000bf65270 */
[----:B------:R-:W-:Y:S01]  /*0a10*/  NOP ;  /* 0x0000000000007918 */ /* 0x000fe20000000000 */
[----:B------:R-:W-:Y:S01]  /*0a20*/  ISETP.EQ.AND P0, PT, R4, 0x2, P1 ;  /* 0x000000020400780c */ /* 0x000fe20000f02270 */
[----:B------:R-:W1:Y:S01]  /*0a30*/  @UP2 S2UR UR7, SR_CgaCtaId ;  /* 0x00000000000729c3 */ /* 0x000e620000008800 */
[----:B------:R-:W-:Y:S01]  /*0a40*/  @UP2 UMOV UR6, 0x400 ;  /* 0x0000040000062882 */ /* 0x000fe20000000000 */
[----:B------:R-:W-:-:S04]  /*0a50*/  @UP2 UIADD3 UR4, -UR4, 0x100000, URZ ;  /* 0x0010000004042890 */ /* 0x000fc8000fffe13f */
[----:B------:R-:W-:Y:S02]  /*0a60*/  @UP2 USHF.L.U32 UR5, UR4, 0xb, URZ ;  /* 0x0000000b04052899 */ /* 0x000fe4000800063f */
[----:B------:R-:W-:Y:S02]  /*0a70*/  @UP2 USHF.L.U32 UR4, UR4, 0x1, URZ ;  /* 0x0000000104042899 */ /* 0x000fe4000800063f */
[----:B-1----:R-:W-:Y:S01]  /*0a80*/  @UP2 ULEA UR6, UR7, UR6, 0x18 ;  /* 0x0000000607062291 */ /* 0x002fe2000f8ec03f */
[----:B------:R-:W-:Y:S01]  /*0a90*/  VOTEU.ANY UP2, P2 ;  /* 0x00000000003f7886 */ /* 0x000fe20001040100 */
[----:B------:R-:W-:Y:S01]  /*0aa0*/  ISETP.EQ.AND P2, PT, R4, 0x1, P1 ;  /* 0x000000010400780c */ /* 0x000fe20000f42270 */
[----:B------:R-:W1:Y:S09]  /*0ab0*/  FENCE.VIEW.ASYNC.S ;  /* 0x00000000000073c6 */ /* 0x000e720000000000 */
[----:B-1----:R1:W2:Y:S01]  /*0ac0*/  @UP2 SYNCS.EXCH.64 URZ, [UR6+0x2c2b0], UR4 ;  /* 0x02c2b004063f25b2 */ /* 0x0022a20008000100 */
[----:B------:R-:W-:Y:S01]  /*0ad0*/  NOP ;  /* 0x0000000000007918 */ /* 0x000fe20000000000 */
[----:B--234-:R-:W-:Y:S06]  /*0ae0*/  BAR.SYNC.DEFER_BLOCKING 0x0 ;  /* 0x0000000000007b1d */ /* 0x01cfec0000010000 */
[----:B------:R-:W-:Y:S05]  /*0af0*/  @!P3 BRA `(.L_x_6) ;  /* 0x0000009c00fcb947 */ /* 0x000fea0003800000 */
[----:B------:R-:W-:-:S06]  /*0b00*/  UISETP.GT.U32.AND UP0, UPT, UR10, 0x3, UPT ;  /* 0x000000030a00788c */ /* 0x000fcc000bf04070 */
[----:B------:R-:W-:-:S13]  /*0b10*/  PLOP3.LUT P0, PT, PT, PT, UP0, 0x80, 0x0 ;  /* 0x000000000000781c */ /* 0x000fda0003f0f008 */
[----:B-1----:R-:W-:Y:S05]  /*0b20*/  @P0 EXIT ;  /* 0x000000000000094d */ /* 0x002fea0003800000 */
.L_x_7:
[----:B------:R-:W-:-:S08]  /*0b30*/  NOP ;  /* 0x0000000000007918 */ /* 0x000fd00000000000 */
[----:B------:R-:W1:Y:S02]  /*0b40*/  USETMAXREG.TRY_ALLOC.CTAPOOL UP0, 0xf0 ;  /* 0x000000f0000079c8 */ /* 0x000e640008000600 */
[----:B-1----:R-:W-:-:S13]  /*0b50*/  PLOP3.LUT P0, PT, PT, PT, UP0, 0x80, 0x0 ;  /* 0x000000000000781c */ /* 0x002fda0003f0f008 */
[----:B------:R-:W-:Y:S05]  /*0b60*/  @!P0 BRA `(.L_x_7) ;  /* 0xfffffffc00f08947 */ /* 0x000fea000383ffff */
[----:B------:R-:W-:Y:S02]  /*0b70*/  ULDC UR4, c[0x0][0xa00] ;  /* 0x0002800000047ab9 */ /* 0x000fe40000000800 */
[----:B------:R-:W-:-:S13]  /*0b80*/  ISETP.GE.AND P0, PT, R17, UR4, PT ;  /* 0x0000000411007c0c */ /* 0x000fda000bf06270 */
[----:B------:R-:W-:Y:S05]  /*0b90*/  @P0 EXIT ;  /* 0x000000000000094d */ /* 0x000fea0003800000 */
[----:B------:R-:W-:Y:S01]  /*0ba0*/  UISETP.NE.AND UP0, UPT, UR47, 0x1, UPT ;  /* 0x000000012f00788c */ /* 0x000fe2000bf05270 */
[----:B------:R-:W-:Y:S01]  /*0bb0*/  MOV R18, RZ ;  /* 0x000000ff00127202 */ /* 0x000fe20000000f00 */
[----:B------:R-:W-:Y:S01]  /*0bc0*/  ULDC.64 UR48, c[0x0][0x198] ;  /* 0x0000660000307ab9 */ /* 0x000fe20000000a00 */
[----:B------:R-:W-:Y:S01]  /*0bd0*/  UMOV UR39, URZ ;  /* 0x0000003f00277c82 */ /* 0x000fe20008000000 */
[----:B------:R-:W-:Y:S02]  /*0be0*/  UP2UR UR4, UPR, URZ, 0x1 ;  /* 0x000000013f047883 */ /* 0x000fe40008000000 */
[----:B------:R-:W-:Y:S01]  /*0bf0*/  USEL UR4, URZ, 0x1, UP0 ;  /* 0x000000013f047887 */ /* 0x000fe20008000000 */
[----:B------:R-:W-:Y:S01]  /*0c00*/  UMOV UR38, URZ ;  /* 0x0000003f00267c82 */ /* 0x000fe20008000000 */
[----:B------:R-:W-:Y:S01]  /*0c10*/  UMOV UR52, URZ ;  /* 0x0000003f00347c82 */ /* 0x000fe20008000000 */
[----:B------:R-:W-:-:S03]  /*0c20*/  ULDC.64 UR50, c[0x0][0x208] ;  /* 0x0000820000327ab9 */ /* 0x000fc60000000a00 */
[----:B------:R-:W-:-:S07]  /*0c30*/  MOV R19, UR4 ;  /* 0x0000000400137c02 */ /* 0x000fce0008000f00 */
.L_x_73:
[----:B------:R-:W-:Y:S01]  /*0c40*/  ULDC UR8, c[0x0][0xa04] ;  /* 0x0002810000087ab9 */ /* 0x000fe20000000800 */
[----:B------:R-:W-:Y:S01]  /*0c50*/  R2UR UR37, R17 ;  /* 0x00000000112572ca */ /* 0x000fe200000e0000 */
[----:B------:R-:W-:Y:S01]  /*0c60*/  UISETP.NE.AND UP0, UPT, UR8, 0x1, UPT ;  /* 0x000000010800788c */ /* 0x000fe2000bf05270 */
[----:B------:R-:W-:Y:S01]  /*0c70*/  ULDC UR4, c[0x0][0xa10] ;  /* 0x0002840000047ab9 */ /* 0x000fe20000000800 */
[----:B------:R-:W-:Y:S01]  /*0c80*/  ULDC UR44, c[0x0][0xa1c] ;  /* 0x00028700002c7ab9 */ /* 0x000fe20000000800 */
[----:B------:R-:W-:Y:S02]  /*0c90*/  UISETP.NE.AND UP1, UPT, UR4, 0x1, UPT ;  /* 0x000000010400788c */ /* 0x000fe4000bf25270 */
[----:B------:R-:W-:-:S06]  /*0ca0*/  UISETP.NE.AND UP2, UPT, UR47, 0x1, UPT ;  /* 0x000000012f00788c */ /* 0x000fcc000bf45270 */
[----:B------:R-:W-:Y:S01]  /*0cb0*/  @UP0 ULDC.64 UR6, c[0x0][0xa08] ;  /* 0x0002820000060ab9 */ /* 0x000fe20000000a00 */
[----:B------:R-:W-:Y:S01]  /*0cc0*/  PLOP3.LUT P0, PT, PT, PT, UP2, 0x80, 0x0 ;  /* 0x000000000000781c */ /* 0x000fe20003f0f028 */
[----:B------:R-:W-:-:S03]  /*0cd0*/  UIMAD.WIDE.U32 UR4, UR37, UR6, URZ ;  /* 0x00000006250472a5 */ /* 0x000fc6000f8e003f */
[----:B------:R-:W-:Y:S01]  /*0ce0*/  @UP1 ULDC UR6, c[0x0][0xa18] ;  /* 0x0002860000061ab9 */ /* 0x000fe20000000800 */
[----:B------:R-:W-:Y:S02]  /*0cf0*/  @UP0 USHF.R.U32.HI UR37, URZ, UR7, UR5 ;  /* 0x000000073f250299 */ /* 0x000fe40008011605 */
[----:B------:R-:W-:Y:S01]  /*0d00*/  UISETP.NE.AND UP0, UPT, UR44, 0x1, UPT ;  /* 0x000000012c00788c */ /* 0x000fe2000bf05270 */
[----:B------:R-:W-:Y:S02]  /*0d10*/  @UP1 ULDC UR4, c[0x0][0xa14] ;  /* 0x0002850000041ab9 */ /* 0x000fe40000000800 */
[----:B------:R-:W-:Y:S02]  /*0d20*/  UIMAD.WIDE.U32 UR4, UR37, UR4, URZ ;  /* 0x00000004250472a5 */ /* 0x000fe4000f8e003f */
[----:B-1----:R-:W-:Y:S01]  /*0d30*/  IADD3 R0, RZ, -UR37, RZ ;  /* 0x80000025ff007c10 */ /* 0x002fe2000fffe0ff */
[----:B------:R-:W-:Y:S01]  /*0d40*/  UMOV UR36, UR37 ;  /* 0x0000002500247c82 */ /* 0x000fe20008000000 */
[----:B------:R-:W-:-:S03]  /*0d50*/  @UP1 USHF.R.U32.HI UR36, URZ, UR6, UR5 ;  /* 0x000000063f241299 */ /* 0x000fc60008011605 */
[----:B------:R-:W-:Y:S01]  /*0d60*/  IMAD R0, R0, UR8, R17 ;  /* 0x0000000800007c24 */ /* 0x000fe2000f8e0211 */
[----:B------:R-:W-:Y:S02]  /*0d70*/  @UP0 ULDC.64 UR6, c[0x0][0xa20] ;  /* 0x0002880000060ab9 */ /* 0x000fe40000000a00 */
[----:B------:R-:W-:Y:S02]  /*0d80*/  UIMAD.WIDE.U32 UR4, UR36, UR6, URZ ;  /* 0x00000006240472a5 */ /* 0x000fe4000f8e003f */
[----:B------:R-:W-:Y:S01]  /*0d90*/  R2UR UR42, R0 ;  /* 0x00000000002a72ca */ /* 0x000fe200000e0000 */
[----:B------:R-:W-:Y:S01]  /*0da0*/  UMOV UR6, UR36 ;  /* 0x0000002400067c82 */ /* 0x000fe20008000000 */
[----:B------:R-:W-:-:S04]  /*0db0*/  @UP0 USHF.R.U32.HI UR6, URZ, UR7, UR5 ;  /* 0x000000073f060299 */ /* 0x000fc80008011605 */
[----:B------:R-:W-:-:S04]  /*0dc0*/  UIADD3 UR4, -UR6, URZ, URZ ;  /* 0x0000003f06047290 */ /* 0x000fc8000fffe13f */
[----:B------:R-:W-:Y:S01]  /*0dd0*/  UIMAD UR44, UR44, UR4, UR36 ;  /* 0x000000042c2c72a4 */ /* 0x000fe2000f8e0224 */
[----:B--234-:R-:W-:Y:S11]  /*0de0*/  @!P0 BRA `(.L_x_8) ;  /* 0x0000000000688947 */ /* 0x01cff60003800000 */
[----:B------:R-:W-:-:S06]  /*0df0*/  UISETP.NE.AND UP0, UPT, UR47, 0x2, UPT ;  /* 0x000000022f00788c */ /* 0x000fcc000bf05270 */
[----:B------:R-:W-:-:S13]  /*0e00*/  PLOP3.LUT P1, PT, PT, PT, UP0, 0x80, 0x0 ;  /* 0x000000000000781c */ /* 0x000fda0003f2f008 */
[----:B------:R-:W-:Y:S05]  /*0e10*/  @!P1 BRA `(.L_x_9) ;  /* 0x0000000000449947 */ /* 0x000fea0003800000 */
[----:B------:R-:W-:-:S06]  /*0e20*/  UISETP.NE.AND UP0, UPT, UR47, 0x3, UPT ;  /* 0x000000032f00788c */ /* 0x000fcc000bf05270 */
[----:B------:R-:W-:-:S13]  /*0e30*/  PLOP3.LUT P1, PT, PT, PT, UP0, 0x80, 0x0 ;  /* 0x000000000000781c */ /* 0x000fda0003f2f008 */
[----:B------:R-:W-:Y:S05]  /*0e40*/  @!P1 BRA `(.L_x_10) ;  /* 0x0000000000249947 */ /* 0x000fea0003800000 */
[----:B------:R-:W-:-:S06]  /*0e50*/  UISETP.NE.AND UP0, UPT, UR47, 0x4, UPT ;  /* 0x000000042f00788c */ /* 0x000fcc000bf05270 */
[----:B------:R-:W-:-:S13]  /*0e60*/  PLOP3.LUT P1, PT, PT, PT, UP0, 0x80, 0x0 ;  /* 0x000000000000781c */ /* 0x000fda0003f2f008 */
[----:B------:R-:W-:Y:S05]  /*0e70*/  @P1 BRA `(.L_x_11) ;  /* 0x0000000000541947 */ /* 0x000fea0003800000 */
[----:B------:R-:W-:Y:S02]  /*0e80*/  UIADD3 UR4, UR39, -0x1, URZ ;  /* 0xffffffff27047890 */ /* 0x000fe4000fffe03f */
[----:B------:R-:W-:Y:S02]  /*0e90*/  ULOP3.LUT UR39, UR39, 0x1, URZ, 0xc, !UPT ;  /* 0x0000000127277892 */ /* 0x000fe4000f8e0c3f */
[----:B------:R-:W-:-:S04]  /*0ea0*/  ULOP3.LUT UR4, UR4, 0x2, URZ, 0xc0, !UPT ;  /* 0x0000000204047892 */ /* 0x000fc8000f8ec03f */
[----:B------:R-:W-:-:S04]  /*0eb0*/  USHF.R.U32.HI UR4, URZ, 0x1, UR4 ;  /* 0x000000013f047899 */ /* 0x000fc80008011604 */
[----:B------:R-:W-:Y:S01]  /*0ec0*/  ULOP3.LUT UR38, UR38, UR4, URZ, 0x3c, !UPT ;  /* 0x0000000426267292 */ /* 0x000fe2000f8e3c3f */
[----:B------:R-:W-:Y:S11]  /*0ed0*/  BRA `(.L_x_11) ;  /* 0x00000000003c7947 */ /* 0x000ff60003800000 */
.L_x_10:
[----:B------:R-:W-:Y:S02]  /*0ee0*/  ULOP3.LUT UP0, URZ, UR39, 0x2, URZ, 0xc0, !UPT ;  /* 0x00000002273f7892 */ /* 0x000fe4000f80c03f */
[----:B------:R-:W-:Y:S02]  /*0ef0*/  ULOP3.LUT UR39, UR39, 0x1, URZ, 0xc0, !UPT ;  /* 0x0000000127277892 */ /* 0x000fe4000f8ec03f */
[----:B------:R-:W-:-:S04]  /*0f00*/  USEL UR4, URZ, 0x1, UP0 ;  /* 0x000000013f047887 */ /* 0x000fc80008000000 */
[----:B------:R-:W-:Y:S01]  /*0f10*/  ULOP3.LUT UR38, UR38, UR4, URZ, 0x3c, !UPT ;  /* 0x0000000426267292 */ /* 0x000fe2000f8e3c3f */
[----:B------:R-:W-:Y:S11]  /*0f20*/  BRA `(.L_x_11) ;  /* 0x0000000000287947 */ /* 0x000ff60003800000 */
.L_x_9:
[----:B------:R-:W-:Y:S02]  /*0f30*/  UIADD3 UR4, UR39, 0x1, URZ ;  /* 0x0000000127047890 */ /* 0x000fe4000fffe03f */
[----:B------:R-:W-:Y:S02]  /*0f40*/  ULOP3.LUT UR39, UR39, 0x1, URZ, 0xc, !UPT ;  /* 0x0000000127277892 */ /* 0x000fe4000f8e0c3f */
[----:B------:R-:W-:-:S04]  /*0f50*/  UISETP.GT.U32.AND UP0, UPT, UR4, 0x1, UPT ;  /* 0x000000010400788c */ /* 0x000fc8000bf04070 */
[----:B------:R-:W-:-:S04]  /*0f60*/  USEL UR4, URZ, 0x1, !UP0 ;  /* 0x000000013f047887 */ /* 0x000fc8000c000000 */
[----:B------:R-:W-:Y:S01]  /*0f70*/  ULOP3.LUT UR38, UR38, UR4, URZ, 0x3c, !UPT ;  /* 0x0000000426267292 */ /* 0x000fe2000f8e3c3f */
[----:B------:R-:W-:Y:S11]  /*0f80*/  BRA `(.L_x_11) ;  /* 0x0000000000107947 */ /* 0x000ff60003800000 */
.L_x_8:
[----:B------:R-:W-:Y:S02]  /*0f90*/  UISETP.GT.U32.AND UP0, UPT, UR39, 0x1, UPT ;  /* 0x000000012700788c */ /* 0x000fe4000bf04070 */
[----:B------:R-:W-:Y:S02]  /*0fa0*/  ULOP3.LUT UR39, UR39, 0x1, URZ, 0xc0, !UPT ;  /* 0x0000000127277892 */ /* 0x000fe4000f8ec03f */
[----:B------:R-:W-:-:S04]  /*0fb0*/  USEL UR4, URZ, 0x1, !UP0 ;  /* 0x000000013f047887 */ /* 0x000fc8000c000000 */
[----:B------:R-:W-:-:S12]  /*0fc0*/  ULOP3.LUT UR38, UR38, UR4, URZ, 0x3c, !UPT ;  /* 0x0000000426267292 */ /* 0x000fd8000f8e3c3f */
.L_x_11:
[----:B------:R-:W-:Y:S05]  /*0fd0*/  @!P0 BRA `(.L_x_12) ;  /* 0x00000000003c8947 */ /* 0x000fea0003800000 */
        /* <DEDUP_REMOVED lines=9> */
[----:B------:R-:W-:Y:S01]  /*1070*/  ULEA UR42, UR42, 0x3, 0x1 ;  /* 0x000000032a2a7891 */ /* 0x000fe2000f8e083f */
[----:B------:R-:W-:Y:S11]  /*1080*/  BRA `(.L_x_15) ;  /* 0x0000000000147947 */ /* 0x000ff60003800000 */
.L_x_14:
[----:B------:R-:W-:Y:S01]  /*1090*/  ULEA UR42, UR42, 0x2, 0x1 ;  /* 0x000000022a2a7891 */ /* 0x000fe2000f8e083f */
[----:B------:R-:W-:Y:S11]  /*10a0*/  BRA `(.L_x_15) ;  /* 0x00000000000c7947 */ /* 0x000ff60003800000 */
.L_x_13:
[----:B------:R-:W-:Y:S01]  /*10b0*/  ULEA UR42, UR42, 0x1, 0x1 ;  /* 0x000000012a2a7891 */ /* 0x000fe2000f8e083f */
[----:B------:R-:W-:Y:S11]  /*10c0*/  BRA `(.L_x_15) ;  /* 0x0000000000047947 */ /* 0x000ff60003800000 */
.L_x_12:
[----:B------:R-:W-:-:S12]  /*10d0*/  USHF.L.U32 UR42, UR42, 0x1, URZ ;  /* 0x000000012a2a7899 */ /* 0x000fd8000800063f */
.L_x_15:
[----:B------:R-:W-:-:S04]  /*10e0*/  ULOP3.LUT UR4, UR45, 0x1, URZ, 0xfc, !UPT ;  /* 0x000000012d047892 */ /* 0x000fc8000f8efc3f */
[----:B------:R-:W-:-:S06]  /*10f0*/  UISETP.NE.AND UP0, UPT, UR4, 0x3, UPT ;  /* 0x000000030400788c */ /* 0x000fcc000bf05270 */
[----:B------:R-:W-:-:S13]  /*1100*/  PLOP3.LUT P0, PT, PT, PT, UP0, 0x80, 0x0 ;  /* 0x000000000000781c */ /* 0x000fda0003f0f008 */
[----:B------:R-:W-:Y:S05]  /*1110*/  @!P0 BRA `(.L_x_16) ;  /* 0x0000000000048947 */ /* 0x000fea0003800000 */
[----:B------:R-:W-:Y:S01]  /*1120*/  BPT.TRAP 0x1 ;  /* 0x000000040000795c */ /* 0x000fe20000300000 */
.L_x_16:
[----:B------:R-:W1:Y:S01]  /*1130*/  S2UR UR4, SR_CgaCtaId ;  /* 0x00000000000479c3 */ /* 0x000e620000008800 */
[----:B------:R-:W-:Y:S01]  /*1140*/  UMOV UR32, 0x400 ;  /* 0x0000040000207882 */ /* 0x000fe20000000000 */
[----:B------:R-:W-:-:S04]  /*1150*/  MOV R0, UR38 ;  /* 0x0000002600007c02 */ /* 0x000fc80008000f00 */
[----:B------:R-:W-:Y:S01]  /*1160*/  SHF.L.U32 R0, R0, 0x1f, RZ ;  /* 0x0000001f00007819 */ /* 0x000fe200000006ff */
[----:B-1----:R-:W-:Y:S02]  /*1170*/  ULEA UR32, UR4, UR32, 0x18 ;  /* 0x0000002004207291 */ /* 0x002fe4000f8ec03f */
[----:B------:R-:W-:Y:S02]  /*1180*/  ULOP3.LUT UR4, UR46, 0x1, URZ, 0xfc, !UPT ;  /* 0x000000012e047892 */ /* 0x000fe4000f8efc3f */
[----:B------:R-:W-:Y:S02]  /*1190*/  ULEA UR5, UR39, UR32, 0x3 ;  /* 0x0000002027057291 */ /* 0x000fe4000f8e183f */
[----:B------:R-:W-:-:S06]  /*11a0*/  UISETP.NE.AND UP0, UPT, UR4, 0x3, UPT ;  /* 0x000000030400788c */ /* 0x000fcc000bf05270 */
[----:B------:R-:W-:Y:S01]  /*11b0*/  PLOP3.LUT P0, PT, PT, PT, UP0, 0x80, 0x0 ;  /* 0x000000000000781c */ /* 0x000fe20003f0f008 */
[----:B------:R-:W1:Y:S02]  /*11c0*/  SYNCS.PHASECHK.TRANS64.TRYWAIT P1, [UR5+0x2c250], R0 ;  /* 0x02c25000ff0075a7 */ /* 0x000e640008020145 */
[----:B-1----:R-:W-:Y:S10]  /*11d0*/  @!P1 BRA `(.L_x_17) ;  /* 0x000000bc00089947 */ /* 0x002ff40003800000 */
.L_x_119:
[----:B------:R-:W-:Y:S05]  /*11e0*/  @!P0 BRA `(.L_x_18) ;  /* 0x0000000000048947 */ /* 0x000fea0003800000 */
[----:B------:R-:W-:Y:S01]  /*11f0*/  BPT.TRAP 0x1 ;  /* 0x000000040000795c */ /* 0x000fe20000300000 */
.L_x_18:
[----:B------:R-:W-:Y:S01]  /*1200*/  ULEA UR40, UR52, UR32, 0x3 ;  /* 0x0000002034287291 */ /* 0x000fe2000f8e183f */
[----:B-1----:R-:W-:Y:S01]  /*1210*/  SHF.L.U32 R0, R18, 0x1f, RZ ;  /* 0x0000001f12007819 */ /* 0x002fe200000006ff */
[----:B------:R-:W-:Y:S01]  /*1220*/  UIADD3 UR41, UR32, 0x2c290, URZ ;  /* 0x0002c29020297890 */ /* 0x000fe2000fffe03f */
[----:B------:R-:W-:Y:S01]  /*1230*/  SHF.L.U32 R3, R19, 0x1f, RZ ;  /* 0x0000001f13037819 */ /* 0x000fe200000006ff */
[----:B------:R-:W-:Y:S02]  /*1240*/  ULEA UR35, UR47, 0xfffffff8, 0x3 ;  /* 0xfffffff82f237891 */ /* 0x000fe4000f8e183f */
[----:B------:R-:W-:Y:S02]  /*1250*/  ULEA UR4, UR47, UR41, 0x3 ;  /* 0x000000292f047291 */ /* 0x000fe4000f8e183f */
[----:B------:R-:W-:Y:S01]  /*1260*/  ULOP3.LUT UR35, UR35, 0x8, URZ, 0xc, !UPT ;  /* 0x0000000823237892 */ /* 0x000fe2000f8e0c3f */
[----:B------:R-:W1:Y:S02]  /*1270*/  SYNCS.PHASECHK.TRANS64.TRYWAIT P1, [UR40+0x2c200], R0 ;  /* 0x02c20000ff0075a7 */ /* 0x000e640008020168 */
[----:B-1----:R-:W-:Y:S09]  /*1280*/  @!P1 BRA `(.L_x_19) ;  /* 0x000000b800f49947 */ /* 0x002ff20003800000 */
.L_x_120:
[----:B------:R-:W2:Y:S02]  /*1290*/  SYNCS.PHASECHK.TRANS64.TRYWAIT P1, [UR4+-0x8], R3 ;  /* 0xfffff803ff0075a7 */ /* 0x000ea40008020144 */
[----:B--2---:R-:W-:Y:S05]  /*12a0*/  @!P1 BRA `(.L_x_20) ;  /* 0x000000bc00049947 */ /* 0x004fea0003800000 */
.L_x_121:
[----:B------:R-:W-:Y:S01]  /*12b0*/  UIADD3 UR4, UR32, 0x7000, URZ ;  /* 0x0000700020047890 */ /* 0x000fe2000fffe03f */
[----:B------:R-:W-:Y:S01]  /*12c0*/  WARPGROUP.ARRIVE ;  /* 0x00000000000079c5 */ /* 0x000fe20000000000 */
[----:B------:R-:W-:Y:S02]  /*12d0*/  USHF.R.U32.HI UR5, URZ, 0x4, UR32 ;  /* 0x000000043f057899 */ /* 0x000fe40008011620 */
[----:B------:R-:W-:Y:S02]  /*12e0*/  USHF.R.U32.HI UR4, URZ, 0x4, UR4 ;  /* 0x000000043f047899 */ /* 0x000fe40008011604 */
[----:B------:R-:W-:Y:S02]  /*12f0*/  ULOP3.LUT UR5, UR5, 0x3fff, URZ, 0xc0, !UPT ;  /* 0x00003fff05057892 */ /* 0x000fe4000f8ec03f */
[----:B------:R-:W-:Y:S02]  /*1300*/  ULOP3.LUT UR34, UR4, 0x3fff, URZ, 0xc0, !UPT ;  /* 0x00003fff04227892 */ /* 0x000fe4000f8ec03f */
[----:B------:R-:W-:-:S02]  /*1310*/  ULOP3.LUT UR5, UR5, 0x10000, URZ, 0xfc, !UPT ;  /* 0x0001000005057892 */ /* 0x000fc4000f8efc3f */
[----:B------:R-:W-:Y:S02]  /*1320*/  ULOP3.LUT UR33, UR34, 0x10000, URZ, 0xfc, !UPT ;  /* 0x0001000022217892 */ /* 0x000fe4000f8efc3f */
[----:B------:R-:W-:Y:S02]  /*1330*/  UIMAD UR28, UR39, 0x380, UR5 ;  /* 0x00000380271c78a4 */ /* 0x000fe4000f8e0205 */
[----:B------:R-:W-:Y:S01]  /*1340*/  UIMAD UR30, UR52, 0x700, UR33 ;  /* 0x00000700341e78a4 */ /* 0x000fe2000f8e0221 */
[----:B------:R-:W-:Y:S01]  /*1350*/  UMOV UR29, 0xc0000010 ;  /* 0xc0000010001d7882 */ /* 0x000fe20000000000 */
[----:B------:R-:W-:Y:S01]  /*1360*/  UMOV UR31, 0xc0000010 ;  /* 0xc0000010001f7882 */ /* 0x000fe20000000000 */
[----:B------:R-:W-:Y:S02]  /*1370*/  UIADD3 UR4, UR28, 0x80, URZ ;  /* 0x000000801c047890 */ /* 0x000fe4000fffe03f */
[----:B------:R-:W-:Y:S01]  /*1380*/  UIADD3 UR6, UR30, 0x100, URZ ;  /* 0x000001001e067890 */ /* 0x000fe2000fffe03f */
[----:B------:R-:W-:-:S03]  /*1390*/  UMOV UR5, 0xc0000010 ;  /* 0xc000001000057882 */ /* 0x000fc60000000000 */
[----:B------:R-:W-:Y:S01]  /*13a0*/  HGMMA.64x128x16.F32 R24, gdesc[UR28], RZ, !UPT, gsb0 ;  /* 0x01e000001c1879f0 */ /* 0x000fe2000c0008ff */
[----:B------:R-:W-:Y:S01]  /*13b0*/  UMOV UR7, 0xc0000010 ;  /* 0xc000001000077882 */ /* 0x000fe20000000000 */
[----:B------:R-:W-:Y:S02]  /*13c0*/  UIADD3 UR8, UR28, 0x100, URZ ;  /* 0x000001001c087890 */ /* 0x000fe4000fffe03f */
[----:B------:R-:W-:Y:S01]  /*13d0*/  UIADD3 UR10, UR30, 0x200, URZ ;  /* 0x000002001e0a7890 */ /* 0x000fe2000fffe03f */
[----:B------:R-:W-:Y:S01]  /*13e0*/  UMOV UR9, 0xc0000010 ;  /* 0xc000001000097882 */ /* 0x000fe20000000000 */
[----:B------:R-:W-:Y:S01]  /*13f0*/  UMOV UR11, 0xc0000010 ;  /* 0xc0000010000b7882 */ /* 0x000fe20000000000 */
[----:B------:R-:W-:Y:S02]  /*1400*/  UIADD3 UR12, UR28, 0x180, URZ ;  /* 0x000001801c0c7890 */ /* 0x000fe4000fffe03f */
[----:B------:R-:W-:Y:S01]  /*1410*/  UIADD3 UR14, UR30, 0x300, URZ ;  /* 0x000003001e0e7890 */ /* 0x000fe2000fffe03f */
[----:B------:R-:W-:Y:S01]  /*1420*/  UMOV UR13, 0xc0000010 ;  /* 0xc0000010000d7882 */ /* 0x000fe20000000000 */
[----:B------:R-:W-:Y:S01]  /*1430*/  UMOV UR15, 0xc0000010 ;  /* 0xc0000010000f7882 */ /* 0x000fe20000000000 */
[----:B------:R-:W-:-:S02]  /*1440*/  UIADD3 UR16, UR28, 0x200, URZ ;  /* 0x000002001c107890 */ /* 0x000fc4000fffe03f */
[----:B------:R-:W-:Y:S01]  /*1450*/  UIADD3 UR18, UR30, 0x400, URZ ;  /* 0x000004001e127890 */ /* 0x000fe2000fffe03f */
[----:B------:R-:W-:Y:S01]  /*1460*/  UMOV UR17, 0xc0000010 ;  /* 0xc000001000117882 */ /* 0x000fe20000000000 */
        /* <DEDUP_REMOVED lines=9> */
[----:B------:R-:W-:-:S02]  /*1500*/  WARPGROUP.DEPBAR.LE gsb0, 0x0 ;  /* 0x00008000000079c5 */ /* 0x000fc40000010000 */
[----:B------:R-:W-:-:S06]  /*1510*/  WARPGROUP.ARRIVE ;  /* 0x00000000000079c5 */ /* 0x000fcc0000000000 */
[----:B------:R-:W-:Y:S01]  /*1520*/  HGMMA.64x128x16.F32 R24, gdesc[UR4], R24, gsb0 ;  /* 0x01e00000041879f0 */ /* 0x000fe20008000818 */
[----:B------:R-:W-:Y:S02]  /*1530*/  ULDC UR6, c[0x0][0x604] ;  /* 0x0001810000067ab9 */ /* 0x000fe40000000800 */
[----:B------:R-:W-:Y:S02]  /*1540*/  WARPGROUP.DEPBAR.LE gsb0, 0x0 ;  /* 0x00008000000079c5 */ /* 0x000fe40000010000 */
[----:B------:R-:W-:-:S07]  /*1550*/  WARPGROUP.ARRIVE ;  /* 0x00000000000079c5 */ /* 0x000fce0000000000 */
[----:B------:R-:W-:Y:S03]  /*1560*/  HGMMA.64x128x16.F32 R24, gdesc[UR8], R24, gsb0 ;  /* 0x01e00000081879f0 */ /* 0x000fe60008000818 */
        /* <DEDUP_REMOVED lines=13> */
[----:B-1----:R-:W-:-:S04]  /*1640*/  FMNMX R3, R24, R25, !PT ;  /* 0x0000001918037209 */ /* 0x002fc80007800000 */
[----:B------:R-:W-:-:S04]  /*1650*/  FMNMX R0, R28, R3, !PT ;  /* 0x000000031c007209 */ /* 0x000fc80007800000 */
        /* <DEDUP_REMOVED lines=28> */
[----:B------:R-:W-:-:S05]  /*1820*/  FMNMX R0, R85, R0, !PT ;  /* 0x0000000055007209 */ /* 0x000fca0007800000 */
[----:B------:R-:W1:Y:S02]  /*1830*/  SHFL.BFLY PT, R3, R0, 0x1, 0x1f ;  /* 0x0c201f0000037f89 */ /* 0x000e6400000e0000 */
[----:B-1----:R-:W-:-:S05]  /*1840*/  FMNMX R3, R0, R3, !PT ;  /* 0x0000000300037209 */ /* 0x002fca0007800000 */
[----:B------:R-:W1:Y:S02]  /*1850*/  SHFL.BFLY PT, R4, R3, 0x2, 0x1f ;  /* 0x0c401f0003047f89 */ /* 0x000e6400000e0000 */
[----:B-1----:R-:W-:Y:S02]  /*1860*/  FMNMX R4, R3, R4, !PT ;  /* 0x0000000403047209 */ /* 0x002fe40007800000 */
[----:B------:R-:W-:Y:S02]  /*1870*/  FMNMX R3, R26, R27, !PT ;  /* 0x0000001b1a037209 */ /* 0x000fe40007800000 */
[----:B------:R-:W-:Y:S02]  /*1880*/  FSETP.NEU.AND P1, PT, R4, -INF , PT ;  /* 0xff8000000400780b */ /* 0x000fe40003f2d000 */
[----:B------:R-:W-:Y:S02]  /*1890*/  FMNMX R0, R30, R3, !PT ;  /* 0x000000031e007209 */ /* 0x000fe40007800000 */
[----:B------:R-:W-:-:S02]  /*18a0*/  FSEL R5, R4, RZ, P1 ;  /* 0x000000ff04057208 */ /* 0x000fc40000800000 */
[----:B------:R-:W-:-:S03]  /*18b0*/  FMNMX R3, R31, R0, !PT ;  /* 0x000000001f037209 */ /* 0x000fc60007800000 */
[----:B------:R-:W-:Y:S01]  /*18c0*/  FMUL R14, R5, UR6 ;  /* 0x00000006050e7c20 */ /* 0x000fe20008400000 */
[----:B------:R-:W-:-:S03]  /*18d0*/  FMNMX R0, R34, R3, !PT ;  /* 0x0000000322007209 */ /* 0x000fc60007800000 */
[--C-:B------:R-:W-:Y:S01]  /*18e0*/  FFMA R24, R24, UR6, -R14.reuse ;  /* 0x0000000618187c23 */ /* 0x100fe2000800080e */
[--C-:B------:R-:W-:Y:S01]  /*18f0*/  FFMA R7, R25, UR6, -R14.reuse ;  /* 0x0000000619077c23 */ /* 0x100fe2000800080e */
[--C-:B------:R-:W-:Y:S01]  /*1900*/  FFMA R6, R28, UR6, -R14.reuse ;  /* 0x000000061c067c23 */ /* 0x100fe2000800080e */
[--C-:B------:R-:W-:Y:S01]  /*1910*/  FFMA R8, R36, UR6, -R14.reuse ;  /* 0x0000000624087c23 */ /* 0x100fe2000800080e */
[----:B------:R-:W-:Y:S01]  /*1920*/  FMNMX R3, R35, R0, !PT ;  /* 0x0000000023037209 */ /* 0x000fe20007800000 */
[--C-:B------:R-:W-:Y:S01]  /*1930*/  FFMA R9, R29, UR6, -R14.reuse ;  /* 0x000000061d097c23 */ /* 0x100fe2000800080e */
[----:B------:R-:W-:Y:S01]  /*1940*/  FSETP.GEU.AND P5, PT, R24, -126, PT ;  /* 0xc2fc00001800780b */ /* 0x000fe20003fae000 */
[--C-:B------:R-:W-:Y:S01]  /*1950*/  FFMA R11, R33, UR6, -R14.reuse ;  /* 0x00000006210b7c23 */ /* 0x100fe2000800080e */
[----:B------:R-:W-:Y:S01]  /*1960*/  FSETP.GEU.AND P3, PT, R7, -126, PT ;  /* 0xc2fc00000700780b */ /* 0x000fe20003f6e000 */
[--C-:B------:R-:W-:Y:S01]  /*1970*/  FFMA R13, R37, UR6, -R14.reuse ;  /* 0x00000006250d7c23 */ /* 0x100fe2000800080e */
[----:B------:R-:W-:Y:S01]  /*1980*/  FSETP.GEU.AND P2, PT, R6, -126, PT ;  /* 0xc2fc00000600780b */ /* 0x000fe20003f4e000 */
[--C-:B------:R-:W-:Y:S01]  /*1990*/  FFMA R28, R32, UR6, -R14.reuse ;  /* 0x00000006201c7c23 */ /* 0x100fe2000800080e */
[----:B------:R-:W-:Y:S01]  /*19a0*/  FMNMX R0, R38, R3, !PT ;  /* 0x0000000326007209 */ /* 0x000fe20007800000 */
[--C-:B------:R-:W-:Y:S01]  /*19b0*/  FFMA R32, R40, UR6, -R14.reuse ;  /* 0x0000000628207c23 */ /* 0x100fe2000800080e */
[----:B------:R-:W-:Y:S01]  /*19c0*/  FSETP.GEU.AND P4, PT, R9, -126, PT ;  /* 0xc2fc00000900780b */ /* 0x000fe20003f8e000 */
[--C-:B------:R-:W-:Y:S01]  /*19d0*/  FFMA R36, R48, UR6, -R14.reuse ;  /* 0x0000000630247c23 */ /* 0x100fe2000800080e */
[----:B------:R-:W-:Y:S01]  /*19e0*/  FMNMX R3, R39, R0, !PT ;  /* 0x0000000027037209 */ /* 0x000fe20007800000 */
[--C-:B------:R-:W-:Y:S01]  /*19f0*/  FFMA R15, R41, UR6, -R14.reuse ;  /* 0x00000006290f7c23 */ /* 0x100fe2000800080e */
[----:B------:R-:W-:Y:S01]  /*1a00*/  FSETP.GEU.AND P1, PT, R11, -126, PT ;  /* 0xc2fc00000b00780b */ /* 0x000fe20003f2e000 */
[----:B------:R-:W-:Y:S01]  /*1a10*/  @!P5 FMUL R24, R24, 0.5 ;  /* 0x3f0000001818d820 */ /* 0x000fe20000400000 */
[----:B------:R-:W-:Y:S01]  /*1a20*/  FMNMX R0, R42, R3, !PT ;  /* 0x000000032a007209 */ /* 0x000fe20007800000 */
[----:B------:R-:W-:Y:S01]  /*1a30*/  @!P3 FMUL R7, R7, 0.5 ;  /* 0x3f0000000707b820 */ /* 0x000fe20000400000 */
[----:B------:R-:W-:Y:S01]  /*1a40*/  FSETP.GEU.AND P6, PT, R28, -126, PT ;  /* 0xc2fc00001c00780b */ /* 0x000fe20003fce000 */
[----:B------:R-:W-:Y:S01]  /*1a50*/  @!P2 FMUL R6, R6, 0.5 ;  /* 0x3f0000000606a820 */ /* 0x000fe20000400000 */
[----:B------:R-:W-:Y:S01]  /*1a60*/  FMNMX R3, R43, R0, !PT ;  /* 0x000000002b037209 */ /* 0x000fe20007800000 */
[----:B------:R-:W1:Y:S01]  /*1a70*/  MUFU.EX2 R24, R24 ;  /* 0x0000001800187308 */ /* 0x000e620000000800 */
[--C-:B------:R-:W-:Y:S01]  /*1a80*/  FFMA R21, R45, UR6, -R14.reuse ;  /* 0x000000062d157c23 */ /* 0x100fe2000800080e */
[----:B------:R-:W-:Y:S01]  /*1a90*/  @!P4 FMUL R9, R9, 0.5 ;  /* 0x3f0000000909c820 */ /* 0x000fe20000400000 */
[----:B------:R-:W-:Y:S01]  /*1aa0*/  FMNMX R0, R46, R3, !PT ;  /* 0x000000032e007209 */ /* 0x000fe20007800000 */
[--C-:B------:R-:W-:Y:S01]  /*1ab0*/  FFMA R23, R49, UR6, -R14.reuse ;  /* 0x0000000631177c23 */ /* 0x100fe2000800080e */
[--C-:B------:R-:W-:Y:S01]  /*1ac0*/  FFMA R10, R44, UR6, -R14.reuse ;  /* 0x000000062c0a7c23 */ /* 0x100fe2000800080e */
[----:B------:R-:W-:Y:S01]  /*1ad0*/  @!P1 FMUL R11, R11, 0.5 ;  /* 0x3f0000000b0b9820 */ /* 0x000fe20000400000 */
[----:B------:R-:W-:Y:S01]  /*1ae0*/  FMNMX R3, R47, R0, !PT ;  /* 0x000000002f037209 */ /* 0x000fe20007800000 */
[----:B------:R-:W2:Y:S01]  /*1af0*/  MUFU.EX2 R7, R7 ;  /* 0x0000000700077308 */ /* 0x000ea20000000800 */
[--C-:B------:R-:W-:Y:S01]  /*1b00*/  FFMA R12, R52, UR6, -R14.reuse ;  /* 0x00000006340c7c23 */ /* 0x100fe2000800080e */
[----:B------:R-:W-:Y:S01]  /*1b10*/  @!P6 FMUL R28, R28, 0.5 ;  /* 0x3f0000001c1ce820 */ /* 0x000fe20000400000 */
[----:B------:R-:W-:Y:S01]  /*1b20*/  FMNMX R0, R50, R3, !PT ;  /* 0x0000000332007209 */ /* 0x000fe20007800000 */
[--C-:B------:R-:W-:Y:S01]  /*1b30*/  FFMA R33, R60, UR6, -R14.reuse ;  /* 0x000000063c217c23 */ /* 0x100fe2000800080e */
[--C-:B------:R-:W-:Y:S01]  /*1b40*/  FFMA R25, R53, UR6, -R14.reuse ;  /* 0x0000000635197c23 */ /* 0x100fe2000800080e */
[--C-:B------:R-:W-:Y:S01]  /*1b50*/  FFMA R40, R57, UR6, -R14.reuse ;  /* 0x0000000639287c23 */ /* 0x100fe2000800080e */
[----:B------:R-:W-:Y:S01]  /*1b60*/  FMNMX R3, R51, R0, !PT ;  /* 0x0000000033037209 */ /* 0x000fe20007800000 */
[----:B------:R-:W3:Y:S01]  /*1b70*/  MUFU.EX2 R6, R6 ;  /* 0x0000000600067308 */ /* 0x000ee20000000800 */
[----:B-1----:R-:W-:Y:S01]  /*1b80*/  @!P5 FMUL R24, R24, R24 ;  /* 0x000000181818d220 */ /* 0x002fe20000400000 */
[----:B------:R-:W-:Y:S01]  /*1b90*/  FSETP.GEU.AND P5, PT, R8, -126, PT ;  /* 0xc2fc00000800780b */ /* 0x000fe20003fae000 */
[--C-:B------:R-:W-:Y:S01]  /*1ba0*/  FFMA R61, R61, UR6, -R14.reuse ;  /* 0x000000063d3d7c23 */ /* 0x100fe2000800080e */
[----:B------:R-:W-:Y:S01]  /*1bb0*/  FMNMX R0, R54, R3, !PT ;  /* 0x0000000336007209 */ /* 0x000fe20007800000 */
[--C-:B------:R-:W-:Y:S01]  /*1bc0*/  FFMA R29, R56, UR6, -R14.reuse ;  /* 0x00000006381d7c23 */ /* 0x100fe2000800080e */
[--C-:B------:R-:W-:Y:S01]  /*1bd0*/  FFMA R64, R64, UR6, -R14.reuse ;  /* 0x0000000640407c23 */ /* 0x100fe2000800080e */
[--C-:B------:R-:W-:Y:S01]  /*1be0*/  FFMA R72, R72, UR6, -R14.reuse ;  /* 0x0000000648487c23 */ /* 0x100fe2000800080e */
[----:B------:R-:W1:Y:S01]  /*1bf0*/  MUFU.EX2 R9, R9 ;  /* 0x0000000900097308 */ /* 0x000e620000000800 */
[----:B--2---:R-:W-:Y:S01]  /*1c00*/  @!P3 FMUL R7, R7, R7 ;  /* 0x000000070707b220 */ /* 0x004fe20000400000 */
[----:B------:R-:W-:Y:S01]  /*1c10*/  FSETP.GEU.AND P3, PT, R13, -126, PT ;  /* 0xc2fc00000d00780b */ /* 0x000fe20003f6e000 */
[--C-:B------:R-:W-:Y:S01]  /*1c20*/  FFMA R65, R65, UR6, -R14.reuse ;  /* 0x0000000641417c23 */ /* 0x100fe2000800080e */
[----:B------:R-:W-:Y:S01]  /*1c30*/  FMNMX R3, R55, R0, !PT ;  /* 0x0000000037037209 */ /* 0x000fe20007800000 */
[--C-:B------:R-:W-:Y:S01]  /*1c40*/  FFMA R69, R69, UR6, -R14.reuse ;  /* 0x0000000645457c23 */ /* 0x100fe2000800080e */
[--C-:B------:R-:W-:Y:S01]  /*1c50*/  FFMA R73, R73, UR6, -R14.reuse ;  /* 0x0000000649497c23 */ /* 0x100fe2000800080e */
[----:B------:R-:W-:Y:S01]  /*1c60*/  @!P5 FMUL R8, R8, 0.5 ;  /* 0x3f0000000808d820 */ /* 0x000fe20000400000 */
[----:B------:R-:W2:Y:S01]  /*1c70*/  MUFU.EX2 R11, R11 ;  /* 0x0000000b000b7308 */ /* 0x000ea20000000800 */
[----:B---3--:R-:W-:Y:S01]  /*1c80*/  @!P2 FMUL R6, R6, R6 ;  /* 0x000000060606a220 */ /* 0x008fe20000400000 */
[----:B------:R-:W-:Y:S01]  /*1c90*/  FSETP.GEU.AND P2, PT, R32, -126, PT ;  /* 0xc2fc00002000780b */ /* 0x000fe20003f4e000 */
[--C-:B------:R-:W-:Y:S01]  /*1ca0*/  FFMA R76, R76, UR6, -R14.reuse ;  /* 0x000000064c4c7c23 */ /* 0x100fe2000800080e */
[----:B------:R-:W-:Y:S01]  /*1cb0*/  FMNMX R0, R58, R3, !PT ;  /* 0x000000033a007209 */ /* 0x000fe20007800000 */
[--C-:B------:R-:W-:Y:S01]  /*1cc0*/  FFMA R81, R81, UR6, -R14.reuse ;  /* 0x0000000651517c23 */ /* 0x100fe2000800080e */
[--C-:B------:R-:W-:Y:S01]  /*1cd0*/  FFMA R68, R68, UR6, -R14.reuse ;  /* 0x0000000644447c23 */ /* 0x100fe2000800080e */
[----:B------:R-:W-:Y:S01]  /*1ce0*/  @!P3 FMUL R13, R13, 0.5 ;  /* 0x3f0000000d0db820 */ /* 0x000fe20000400000 */
[----:B------:R-:W3:Y:S01]  /*1cf0*/  MUFU.EX2 R8, R8 ;  /* 0x0000000800087308 */ /* 0x000ee20000000800 */
[----:B------:R-:W-:Y:S01]  /*1d00*/  FMNMX R3, R59, R0, !PT ;  /* 0x000000003b037209 */ /* 0x000fe20007800000 */
[----:B-1----:R-:W-:Y:S01]  /*1d10*/  @!P4 FMUL R9, R9, R9 ;  /* 0x000000090909c220 */ /* 0x002fe20000400000 */
[----:B------:R-:W-:Y:S01]  /*1d20*/  FSETP.GEU.AND P4, PT, R15, -126, PT ;  /* 0xc2fc00000f00780b */ /* 0x000fe20003f8e000 */
[--C-:B------:R-:W-:Y:S01]  /*1d30*/  FFMA R77, R77, UR6, -R14.reuse ;  /* 0x000000064d4d7c23 */ /* 0x100fe2000800080e */
[----:B------:R-:W-:Y:S01]  /*1d40*/  FMNMX R0, R62, R3, !PT ;  /* 0x000000033e007209 */ /* 0x000fe20007800000 */
[--C-:B------:R-:W-:Y:S01]  /*1d50*/  FFMA R80, R80, UR6, -R14.reuse ;  /* 0x0000000650507c23 */ /* 0x100fe2000800080e */
[----:B------:R-:W-:Y:S01]  /*1d60*/  @!P2 FMUL R32, R32, 0.5 ;  /* 0x3f0000002020a820 */ /* 0x000fe20000400000 */
[----:B------:R-:W1:Y:S01]  /*1d70*/  MUFU.EX2 R13, R13 ;  /* 0x0000000d000d7308 */ /* 0x000e620000000800 */
[----:B--2---:R-:W-:Y:S01]  /*1d80*/  @!P1 FMUL R11, R11, R11 ;  /* 0x0000000b0b0b9220 */ /* 0x004fe20000400000 */
[----:B------:R-:W-:Y:S01]  /*1d90*/  FMNMX R3, R63, R0, !PT ;  /* 0x000000003f037209 */ /* 0x000fe20007800000 */
[--C-:B------:R-:W-:Y:S01]  /*1da0*/  FFMA R84, R84, UR6, -R14.reuse ;  /* 0x0000000654547c23 */ /* 0x100fe2000800080e */
[----:B------:R-:W-:Y:S01]  /*1db0*/  FSETP.GEU.AND P1, PT, R21, -126, PT ;  /* 0xc2fc00001500780b */ /* 0x000fe20003f2e000 */
[----:B------:R-:W-:Y:S01]  /*1dc0*/  FFMA R85, R85, UR6, -R14 ;  /* 0x0000000655557c23 */ /* 0x000fe2000800080e */
[----:B------:R-:W-:-:S02]  /*1dd0*/  FMNMX R0, R66, R3, !PT ;  /* 0x0000000342007209 */ /* 0x000fc40007800000 */
[----:B------:R-:W2:Y:S01]  /*1de0*/  MUFU.EX2 R28, R28 ;  /* 0x0000001c001c7308 */ /* 0x000ea20000000800 */
[----:B---3--:R-:W-:Y:S01]  /*1df0*/  @!P5 FMUL R8, R8, R8 ;  /* 0x000000080808d220 */ /* 0x008fe20000400000 */
[----:B------:R-:W-:Y:S01]  /*1e00*/  FSETP.GEU.AND P5, PT, R36, -126, PT ;  /* 0xc2fc00002400780b */ /* 0x000fe20003fae000 */
[----:B------:R-:W-:Y:S01]  /*1e10*/  @!P4 FMUL R15, R15, 0.5 ;  /* 0x3f0000000f0fc820 */ /* 0x000fe20000400000 */
[----:B------:R-:W-:-:S04]  /*1e20*/  FMNMX R3, R67, R0, !PT ;  /* 0x0000000043037209 */ /* 0x000fc80007800000 */
[----:B------:R-:W3:Y:S01]  /*1e30*/  MUFU.EX2 R32, R32 ;  /* 0x0000002000207308 */ /* 0x000ee20000000800 */
[----:B------:R-:W-:Y:S01]  /*1e40*/  FMNMX R0, R70, R3, !PT ;  /* 0x0000000346007209 */ /* 0x000fe20007800000 */
[----:B------:R-:W-:Y:S01]  /*1e50*/  @!P1 FMUL R21, R21, 0.5 ;  /* 0x3f00000015159820 */ /* 0x000fe20000400000 */
[----:B-1----:R-:W-:Y:S01]  /*1e60*/  @!P3 FMUL R13, R13, R13 ;  /* 0x0000000d0d0db220 */ /* 0x002fe20000400000 */
[----:B------:R-:W-:Y:S02]  /*1e70*/  FSETP.GEU.AND P3, PT, R23, -126, PT ;  /* 0xc2fc00001700780b */ /* 0x000fe40003f6e000 */
[----:B------:R-:W-:Y:S01]  /*1e80*/  FMNMX R3, R71, R0, !PT ;  /* 0x0000000047037209 */ /* 0x000fe20007800000 */
[----:B------:R-:W-:Y:S01]  /*1e90*/  @!P5 FMUL R36, R36, 0.5 ;  /* 0x3f0000002424d820 */ /* 0x000fe20000400000 */
[----:B------:R-:W1:Y:S01]  /*1ea0*/  MUFU.EX2 R15, R15 ;  /* 0x0000000f000f7308 */ /* 0x000e620000000800 */
[----:B--2---:R-:W-:Y:S01]  /*1eb0*/  @!P6 FMUL R28, R28, R28 ;  /* 0x0000001c1c1ce220 */ /* 0x004fe20000400000 */
[----:B------:R-:W-:-:S02]  /*1ec0*/  FMNMX R0, R74, R3, !PT ;  /* 0x000000034a007209 */ /* 0x000fc40007800000 */
[----:B------:R-:W-:Y:S02]  /*1ed0*/  FSETP.GEU.AND P6, PT, R10, -126, PT ;  /* 0xc2fc00000a00780b */ /* 0x000fe40003fce000 */
[----:B------:R-:W-:Y:S02]  /*1ee0*/  FMNMX R3, R75, R0, !PT ;  /* 0x000000004b037209 */ /* 0x000fe40007800000 */
[----:B------:R-:W2:Y:S01]  /*1ef0*/  MUFU.EX2 R36, R36 ;  /* 0x0000002400247308 */ /* 0x000ea20000000800 */
[----:B---3--:R-:W-:Y:S01]  /*1f00*/  @!P2 FMUL R32, R32, R32 ;  /* 0x000000202020a220 */ /* 0x008fe20000400000 */
[----:B------:R-:W-:Y:S01]  /*1f10*/  FSETP.GEU.AND P2, PT, R12, -126, PT ;  /* 0xc2fc00000c00780b */ /* 0x000fe20003f4e000 */
[----:B------:R-:W-:Y:S01]  /*1f20*/  @!P3 FMUL R23, R23, 0.5 ;  /* 0x3f0000001717b820 */ /* 0x000fe20000400000 */
[----:B------:R-:W-:-:S04]  /*1f30*/  FMNMX R0, R78, R3, !PT ;  /* 0x000000034e007209 */ /* 0x000fc80007800000 */
[----:B------:R-:W3:Y:S01]  /*1f40*/  MUFU.EX2 R21, R21 ;  /* 0x0000001500157308 */ /* 0x000ee20000000800 */
[----:B-1----:R-:W-:Y:S01]  /*1f50*/  @!P4 FMUL R15, R15, R15 ;  /* 0x0000000f0f0fc220 */ /* 0x002fe20000400000 */
[----:B------:R-:W-:Y:S01]  /*1f60*/  FSETP.GEU.AND P4, PT, R25, -126, PT ;  /* 0xc2fc00001900780b */ /* 0x000fe20003f8e000 */
[----:B------:R-:W-:Y:S01]  /*1f70*/  @!P6 FMUL R10, R10, 0.5 ;  /* 0x3f0000000a0ae820 */ /* 0x000fe20000400000 */
[----:B------:R-:W-:-:S03]  /*1f80*/  FMNMX R3, R79, R0, !PT ;  /* 0x000000004f037209 */ /* 0x000fc60007800000 */
[----:B------:R-:W-:Y:S01]  /*1f90*/  @!P2 FMUL R12, R12, 0.5 ;  /* 0x3f0000000c0ca820 */ /* 0x000fe20000400000 */
[----:B------:R-:W-:Y:S01]  /*1fa0*/  FMNMX R0, R82, R3, !PT ;  /* 0x0000000352007209 */ /* 0x000fe20007800000 */
[----:B--2---:R-:W-:Y:S01]  /*1fb0*/  @!P5 FMUL R36, R36, R36 ;  /* 0x000000242424d220 */ /* 0x004fe20000400000 */
[----:B------:R-:W-:Y:S01]  /*1fc0*/  FSETP.GEU.AND P5, PT, R33, -126, PT ;  /* 0xc2fc00002100780b */ /* 0x000fe20003fae000 */
[----:B------:R-:W1:Y:S01]  /*1fd0*/  MUFU.EX2 R23, R23 ;  /* 0x0000001700177308 */ /* 0x000e620000000800 */
[----:B------:R-:W-:-:S03]  /*1fe0*/  FMNMX R3, R83, R0, !PT ;  /* 0x0000000053037209 */ /* 0x000fc60007800000 */
[----:B------:R-:W-:Y:S01]  /*1ff0*/  @!P4 FMUL R25, R25, 0.5 ;  /* 0x3f0000001919c820 */ /* 0x000fe20000400000 */
[----:B------:R-:W-:Y:S01]  /*2000*/  FMNMX R0, R86, R3, !PT ;  /* 0x0000000356007209 */ /* 0x000fe20007800000 */
[----:B---3--:R-:W-:Y:S01]  /*2010*/  @!P1 FMUL R21, R21, R21 ;  /* 0x0000001515159220 */ /* 0x008fe20000400000 */
[----:B------:R-:W-:Y:S01]  /*2020*/  FSETP.GEU.AND P1, PT, R40, -126, PT ;  /* 0xc2fc00002800780b */ /* 0x000fe20003f2e000 */
[----:B------:R-:W2:Y:S01]  /*2030*/  MUFU.EX2 R10, R10 ;  /* 0x0000000a000a7308 */ /* 0x000ea20000000800 */
[----:B------:R-:W-:-:S03]  /*2040*/  FMNMX R0, R87, R0, !PT ;  /* 0x0000000057007209 */ /* 0x000fc60007800000 */
[----:B------:R-:W-:Y:S02]  /*2050*/  @!P5 FMUL R33, R33, 0.5 ;  /* 0x3f0000002121d820 */ /* 0x000fe40000400000 */
[----:B------:R-:W3:Y:S02]  /*2060*/  SHFL.BFLY PT, R3, R0, 0x1, 0x1f ;  /* 0x0c201f0000037f89 */ /* 0x000ee400000e0000 */
[----:B------:R-:W4:Y:S01]  /*2070*/  MUFU.EX2 R12, R12 ;  /* 0x0000000c000c7308 */ /* 0x000f220000000800 */
[----:B-1----:R-:W-:Y:S01]  /*2080*/  @!P3 FMUL R23, R23, R23 ;  /* 0x000000171717b220 */ /* 0x002fe20000400000 */
[----:B------:R-:W-:Y:S02]  /*2090*/  FSETP.GEU.AND P3, PT, R61, -126, PT ;  /* 0xc2fc00003d00780b */ /* 0x000fe40003f6e000 */
[----:B------:R-:W-:-:S04]  /*20a0*/  @!P1 FMUL R40, R40, 0.5 ;  /* 0x3f00000028289820 */ /* 0x000fc80000400000 */
[----:B------:R-:W1:Y:S01]  /*20b0*/  MUFU.EX2 R33, R33 ;  /* 0x0000002100217308 */ /* 0x000e620000000800 */
[----:B--2---:R-:W-:Y:S01]  /*20c0*/  @!P6 FMUL R10, R10, R10 ;  /* 0x0000000a0a0ae220 */ /* 0x004fe20000400000 */
[----:B------:R-:W-:-:S05]  /*20d0*/  FSETP.GEU.AND P6, PT, R29, -126, PT ;  /* 0xc2fc00001d00780b */ /* 0x000fca0003fce000 */
[----:B------:R-:W-:Y:S01]  /*20e0*/  @!P3 FMUL R61, R61, 0.5 ;  /* 0x3f0000003d3db820 */ /* 0x000fe20000400000 */
[----:B------:R-:W2:Y:S01]  /*20f0*/  MUFU.EX2 R25, R25 ;  /* 0x0000001900197308 */ /* 0x000ea20000000800 */
[----:B----4-:R-:W-:Y:S01]  /*2100*/  @!P2 FMUL R12, R12, R12 ;  /* 0x0000000c0c0ca220 */ /* 0x010fe20000400000 */
[----:B------:R-:W-:Y:S02]  /*2110*/  FSETP.GEU.AND P2, PT, R64, -126, PT ;  /* 0xc2fc00004000780b */ /* 0x000fe40003f4e000 */
[----:B---3--:R-:W-:-:S03]  /*2120*/  FMNMX R3, R0, R3, !PT ;  /* 0x0000000300037209 */ /* 0x008fc60007800000 */
[----:B------:R-:W-:Y:S01]  /*2130*/  @!P6 FMUL R29, R29, 0.5 ;  /* 0x3f0000001d1de820 */ /* 0x000fe20000400000 */
[----:B------:R-:W3:Y:S01]  /*2140*/  MUFU.EX2 R40, R40 ;  /* 0x0000002800287308 */ /* 0x000ee20000000800 */
[----:B-1----:R-:W-:Y:S01]  /*2150*/  @!P5 FMUL R33, R33, R33 ;  /* 0x000000212121d220 */ /* 0x002fe20000400000 */
[----:B------:R-:W-:Y:S01]  /*2160*/  FSETP.GEU.AND P5, PT, R72, -126, PT ;  /* 0xc2fc00004800780b */ /* 0x000fe20003fae000 */
[----:B------:R-:W1:Y:S04]  /*2170*/  SHFL.BFLY PT, R0, R3, 0x2, 0x1f ;  /* 0x0c401f0003007f89 */ /* 0x000e6800000e0000 */
[----:B------:R-:W-:Y:S01]  /*2180*/  @!P2 FMUL R64, R64, 0.5 ;  /* 0x3f0000004040a820 */ /* 0x000fe20000400000 */
[----:B------:R-:W4:Y:S01]  /*2190*/  MUFU.EX2 R20, R61 ;  /* 0x0000003d00147308 */ /* 0x000f220000000800 */
[----:B--2---:R-:W-:Y:S01]  /*21a0*/  @!P4 FMUL R25, R25, R25 ;  /* 0x000000191919c220 */ /* 0x004fe20000400000 */
[----:B------:R-:W-:-:S05]  /*21b0*/  FSETP.GEU.AND P4, PT, R65, -126, PT ;  /* 0xc2fc00004100780b */ /* 0x000fca0003f8e000 */
[----:B------:R-:W-:Y:S01]  /*21c0*/  @!P5 FMUL R72, R72, 0.5 ;  /* 0x3f0000004848d820 */ /* 0x000fe20000400000 */
[----:B------:R-:W2:Y:S01]  /*21d0*/  MUFU.EX2 R37, R64 ;  /* 0x0000004000257308 */ /* 0x000ea20000000800 */
[----:B---3--:R-:W-:Y:S01]  /*21e0*/  @!P1 FMUL R40, R40, R40 ;  /* 0x0000002828289220 */ /* 0x008fe20000400000 */
[----:B------:R-:W-:-:S05]  /*21f0*/  FSETP.GEU.AND P1, PT, R69, -126, PT ;  /* 0xc2fc00004500780b */ /* 0x000fca0003f2e000 */
[----:B------:R-:W-:Y:S01]  /*2200*/  @!P4 FMUL R65, R65, 0.5 ;  /* 0x3f0000004141c820 */ /* 0x000fe20000400000 */
[----:B------:R-:W3:Y:S01]  /*2210*/  MUFU.EX2 R45, R72 ;  /* 0x00000048002d7308 */ /* 0x000ee20000000800 */
[----:B----4-:R-:W-:Y:S01]  /*2220*/  @!P3 FMUL R20, R20, R20 ;  /* 0x000000141414b220 */ /* 0x010fe20000400000 */
[----:B------:R-:W-:Y:S02]  /*2230*/  FSETP.GEU.AND P3, PT, R73, -126, PT ;  /* 0xc2fc00004900780b */ /* 0x000fe40003f6e000 */
[----:B-1----:R-:W-:-:S03]  /*2240*/  FMNMX R5, R3, R0, !PT ;  /* 0x0000000003057209 */ /* 0x002fc60007800000 */
[----:B------:R-:W-:Y:S01]  /*2250*/  @!P1 FMUL R69, R69, 0.5 ;  /* 0x3f00000045459820 */ /* 0x000fe20000400000 */
[----:B------:R-:W1:Y:S01]  /*2260*/  MUFU.EX2 R29, R29 ;  /* 0x0000001d001d7308 */ /* 0x000e620000000800 */
        /* <DEDUP_REMOVED lines=8> */
[----:B-1----:R-:W-:Y:S01]  /*22f0*/  @!P6 FMUL R29, R29, R29 ;  /* 0x0000001d1d1de220 */ /* 0x002fe20000400000 */
[----:B------:R-:W-:-:S05]  /*2300*/  FSETP.GEU.AND P6, PT, R68, -126, PT ;  /* 0xc2fc00004400780b */ /* 0x000fca0003fce000 */
[----:B------:R-:W-:Y:S01]  /*2310*/  @!P5 FMUL R81, R81, 0.5 ;  /* 0x3f0000005151d820 */ /* 0x000fe20000400000 */
[----:B------:R-:W1:Y:S01]  /*2320*/  MUFU.EX2 R48, R73 ;  /* 0x0000004900307308 */ /* 0x000e620000000800 */
[----:B--2---:R-:W-:Y:S01]  /*2330*/  @!P4 FMUL R44, R44, R44 ;  /* 0x0000002c2c2cc220 */ /* 0x004fe20000400000 */
[----:B------:R-:W-:-:S05]  /*2340*/  FSETP.GEU.AND P4, PT, R77, -126, PT ;  /* 0xc2fc00004d00780b */ /* 0x000fca0003f8e000 */
[----:B------:R-:W-:Y:S01]  /*2350*/  @!P6 FMUL R68, R68, 0.5 ;  /* 0x3f0000004444e820 */ /* 0x000fe20000400000 */
[----:B------:R-:W2:Y:S01]  /*2360*/  MUFU.EX2 R49, R76 ;  /* 0x0000004c00317308 */ /* 0x000ea20000000800 */
[----:B---3--:R-:W-:Y:S01]  /*2370*/  @!P1 FMUL R22, R22, R22 ;  /* 0x0000001616169220 */ /* 0x008fe20000400000 */
[----:B------:R-:W-:-:S04]  /*2380*/  FSETP.NEU.AND P1, PT, R5, -INF , PT ;  /* 0xff8000000500780b */ /* 0x000fc80003f2d000 */
[----:B------:R-:W-:Y:S01]  /*2390*/  FSEL R0, R5, RZ, P1 ;  /* 0x000000ff05007208 */ /* 0x000fe20000800000 */
[----:B------:R-:W-:Y:S01]  /*23a0*/  @!P4 FMUL R77, R77, 0.5 ;  /* 0x3f0000004d4dc820 */ /* 0x000fe20000400000 */
[----:B------:R-:W3:Y:S01]  /*23b0*/  MUFU.EX2 R14, R81 ;  /* 0x00000051000e7308 */ /* 0x000ee20000000800 */
[----:B-1----:R-:W-:Y:S01]  /*23c0*/  @!P3 FMUL R48, R48, R48 ;  /* 0x000000303030b220 */ /* 0x002fe20000400000 */
[----:B------:R-:W-:Y:S01]  /*23d0*/  FSETP.GEU.AND P3, PT, R85, -126, PT ;  /* 0xc2fc00005500780b */ /* 0x000fe20003f6e000 */
[----:B------:R-:W-:Y:S01]  /*23e0*/  FMUL R0, R0, UR6 ;  /* 0x0000000600007c20 */ /* 0x000fe20008400000 */
[----:B------:R-:W-:-:S03]  /*23f0*/  FSETP.GEU.AND P1, PT, R84, -126, PT ;  /* 0xc2fc00005400780b */ /* 0x000fc60003f2e000 */
[--C-:B------:R-:W-:Y:S01]  /*2400*/  FFMA R26, R26, UR6, -R0.reuse ;  /* 0x000000061a1a7c23 */ /* 0x100fe20008000800 */
[----:B------:R-:W1:Y:S01]  /*2410*/  MUFU.EX2 R41, R68 ;  /* 0x0000004400297308 */ /* 0x000e620000000800 */
[--C-:B------:R-:W-:Y:S01]  /*2420*/  FFMA R57, R31, UR6, -R0.reuse ;  /* 0x000000061f397c23 */ /* 0x100fe20008000800 */
[----:B--2---:R-:W-:Y:S01]  /*2430*/  @!P2 FMUL R49, R49, R49 ;  /* 0x000000313131a220 */ /* 0x004fe20000400000 */
[--C-:B------:R-:W-:Y:S01]  /*2440*/  FFMA R3, R27, UR6, -R0.reuse ;  /* 0x000000061b037c23 */ /* 0x100fe20008000800 */
[----:B------:R-:W-:Y:S01]  /*2450*/  FSETP.GEU.AND P2, PT, R26, -126, PT ;  /* 0xc2fc00001a00780b */ /* 0x000fe20003f4e000 */
[--C-:B------:R-:W-:Y:S01]  /*2460*/  FFMA R61, R35, UR6, -R0.reuse ;  /* 0x00000006233d7c23 */ /* 0x100fe20008000800 */
[--C-:B------:R-:W-:Y:S01]  /*2470*/  FFMA R38, R38, UR6, -R0.reuse ;  /* 0x0000000626267c23 */ /* 0x100fe20008000800 */
[----:B------:R-:W-:Y:S01]  /*2480*/  @!P3 FMUL R85, R85, 0.5 ;  /* 0x3f0000005555b820 */ /* 0x000fe20000400000 */
[----:B------:R-:W2:Y:S01]  /*2490*/  MUFU.EX2 R52, R77 ;  /* 0x0000004d00347308 */ /* 0x000ea20000000800 */
[----:B---3--:R-:W-:Y:S01]  /*24a0*/  @!P5 FMUL R14, R14, R14 ;  /* 0x0000000e0e0ed220 */ /* 0x008fe20000400000 */
[----:B------:R-:W-:Y:S01]  /*24b0*/  FSETP.GEU.AND P5, PT, R57, -126, PT ;  /* 0xc2fc00003900780b */ /* 0x000fe20003fae000 */
[----:B------:R-:W-:Y:S01]  /*24c0*/  @!P1 FMUL R84, R84, 0.5 ;  /* 0x3f00000054549820 */ /* 0x000fe20000400000 */
[--C-:B------:R-:W-:Y:S01]  /*24d0*/  FFMA R30, R30, UR6, -R0.reuse ;  /* 0x000000061e1e7c23 */ /* 0x100fe20008000800 */
[--C-:B------:R-:W-:Y:S01]  /*24e0*/  FFMA R34, R34, UR6, -R0.reuse ;  /* 0x0000000622227c23 */ /* 0x100fe20008000800 */
[--C-:B------:R-:W-:Y:S01]  /*24f0*/  FFMA R50, R50, UR6, -R0.reuse ;  /* 0x0000000632327c23 */ /* 0x100fe20008000800 */
[--C-:B------:R-:W-:Y:S01]  /*2500*/  FFMA R42, R42, UR6, -R0.reuse ;  /* 0x000000062a2a7c23 */ /* 0x100fe20008000800 */
[----:B------:R-:W3:Y:S01]  /*2510*/  MUFU.EX2 R56, R85 ;  /* 0x0000005500387308 */ /* 0x000ee20000000800 */
[----:B-1----:R-:W-:Y:S01]  /*2520*/  @!P6 FMUL R41, R41, R41 ;  /* 0x000000292929e220 */ /* 0x002fe20000400000 */
[----:B------:R-:W-:Y:S01]  /*2530*/  FSETP.GEU.AND P6, PT, R80, -126, PT ;  /* 0xc2fc00005000780b */ /* 0x000fe20003fce000 */
[----:B------:R-:W-:Y:S01]  /*2540*/  @!P2 FMUL R26, R26, 0.5 ;  /* 0x3f0000001a1aa820 */ /* 0x000fe20000400000 */
[--C-:B------:R-:W-:Y:S01]  /*2550*/  FFMA R46, R46, UR6, -R0.reuse ;  /* 0x000000062e2e7c23 */ /* 0x100fe20008000800 */
[--C-:B------:R-:W-:Y:S01]  /*2560*/  FFMA R67, R67, UR6, -R0.reuse ;  /* 0x0000000643437c23 */ /* 0x100fe20008000800 */
[--C-:B------:R-:W-:Y:S01]  /*2570*/  FFMA R54, R54, UR6, -R0.reuse ;  /* 0x0000000636367c23 */ /* 0x100fe20008000800 */
[----:B------:R-:W-:Y:S01]  /*2580*/  @!P5 FMUL R57, R57, 0.5 ;  /* 0x3f0000003939d820 */ /* 0x000fe20000400000 */
[----:B------:R1:W4:Y:S01]  /*2590*/  MUFU.EX2 R31, R26 ;  /* 0x0000001a001f7308 */ /* 0x0003220000000800 */
[----:B--2---:R-:W-:Y:S01]  /*25a0*/  @!P4 FMUL R52, R52, R52 ;  /* 0x000000343434c220 */ /* 0x004fe20000400000 */
[----:B------:R-:W-:Y:S01]  /*25b0*/  FSETP.GEU.AND P4, PT, R3, -126, PT ;  /* 0xc2fc00000300780b */ /* 0x000fe20003f8e000 */
[--C-:B------:R-:W-:Y:S01]  /*25c0*/  FFMA R63, R63, UR6, -R0.reuse ;  /* 0x000000063f3f7c23 */ /* 0x100fe20008000800 */
[--C-:B------:R-:W-:Y:S01]  /*25d0*/  FFMA R59, R59, UR6, -R0.reuse ;  /* 0x000000063b3b7c23 */ /* 0x100fe20008000800 */
[--C-:B------:R-:W-:Y:S01]  /*25e0*/  FFMA R75, R75, UR6, -R0.reuse ;  /* 0x000000064b4b7c23 */ /* 0x100fe20008000800 */
[--C-:B------:R-:W-:Y:S01]  /*25f0*/  FFMA R83, R83, UR6, -R0.reuse ;  /* 0x0000000653537c23 */ /* 0x100fe20008000800 */
[----:B------:R-:W-:Y:S01]  /*2600*/  @!P6 FMUL R80, R80, 0.5 ;  /* 0x3f0000005050e820 */ /* 0x000fe20000400000 */
[----:B------:R-:W2:Y:S01]  /*2610*/  MUFU.EX2 R64, R57 ;  /* 0x0000003900407308 */ /* 0x000ea20000000800 */
[--C-:B-1----:R-:W-:Y:S01]  /*2620*/  FFMA R26, R43, UR6, -R0.reuse ;  /* 0x000000062b1a7c23 */ /* 0x102fe20008000800 */
[----:B---3--:R-:W-:Y:S01]  /*2630*/  @!P3 FMUL R56, R56, R56 ;  /* 0x000000383838b220 */ /* 0x008fe20000400000 */
[----:B------:R-:W-:Y:S01]  /*2640*/  FSETP.GEU.AND P3, PT, R61, -126, PT ;  /* 0xc2fc00003d00780b */ /* 0x000fe20003f6e000 */
[--C-:B------:R-:W-:Y:S01]  /*2650*/  FFMA R71, R71, UR6, -R0.reuse ;  /* 0x0000000647477c23 */ /* 0x100fe20008000800 */
[--C-:B------:R-:W-:Y:S01]  /*2660*/  FFMA R79, R79, UR6, -R0.reuse ;  /* 0x000000064f4f7c23 */ /* 0x100fe20008000800 */
[--C-:B------:R-:W-:Y:S01]  /*2670*/  FFMA R78, R78, UR6, -R0.reuse ;  /* 0x000000064e4e7c23 */ /* 0x100fe20008000800 */
[----:B------:R-:W-:Y:S01]  /*2680*/  @!P4 FMUL R3, R3, 0.5 ;  /* 0x3f0000000303c820 */ /* 0x000fe20000400000 */
[----:B------:R-:W1:Y:S01]  /*2690*/  MUFU.EX2 R53, R80 ;  /* 0x0000005000357308 */ /* 0x000e620000000800 */
[----:B----4-:R-:W-:Y:S01]  /*26a0*/  @!P2 FMUL R31, R31, R31 ;  /* 0x0000001f1f1fa220 */ /* 0x010fe20000400000 */
[----:B------:R-:W-:Y:S01]  /*26b0*/  FSETP.GEU.AND P2, PT, R38, -126, PT ;  /* 0xc2fc00002600780b */ /* 0x000fe20003f4e000 */
[----:B------:R-:W-:Y:S01]  /*26c0*/  FFMA R86, R86, UR6, -R0 ;  /* 0x0000000656567c23 */ /* 0x000fe20008000800 */
[----:B------:R-:W-:-:S04]  /*26d0*/  FADD R65, R23, R14 ;  /* 0x0000000e17417221 */ /* 0x000fc80000000000 */
[----:B------:R3:W4:Y:S01]  /*26e0*/  MUFU.EX2 R60, R3 ;  /* 0x00000003003c7308 */ /* 0x0007220000000800 */
[----:B--2---:R-:W-:Y:S01]  /*26f0*/  @!P5 FMUL R64, R64, R64 ;  /* 0x000000404040d220 */ /* 0x004fe20000400000 */
[----:B------:R-:W-:Y:S01]  /*2700*/  FSETP.GEU.AND P5, PT, R26, -126, PT ;  /* 0xc2fc00001a00780b */ /* 0x000fe20003fae000 */
[----:B------:R-:W-:-:S04]  /*2710*/  @!P3 FMUL R61, R61, 0.5 ;  /* 0x3f0000003d3db820 */ /* 0x000fc80000400000 */
[----:B------:R-:W-:Y:S01]  /*2720*/  @!P2 FMUL R38, R38, 0.5 ;  /* 0x3f0000002626a820 */ /* 0x000fe20000400000 */
[----:B------:R-:W2:Y:S01]  /*2730*/  MUFU.EX2 R27, R84 ;  /* 0x00000054001b7308 */ /* 0x000ea20000000800 */
[----:B-1----:R-:W-:Y:S01]  /*2740*/  @!P6 FMUL R53, R53, R53 ;  /* 0x000000353535e220 */ /* 0x002fe20000400000 */
[----:B------:R-:W-:Y:S01]  /*2750*/  FSETP.GEU.AND P6, PT, R30, -126, PT ;  /* 0xc2fc00001e00780b */ /* 0x000fe20003fce000 */
[----:B---3--:R-:W-:-:S04]  /*2760*/  FFMA R3, R39, UR6, -R0 ;  /* 0x0000000627037c23 */ /* 0x008fc80008000800 */
[----:B------:R-:W-:Y:S01]  /*2770*/  @!P5 FMUL R26, R26, 0.5 ;  /* 0x3f0000001a1ad820 */ /* 0x000fe20000400000 */
[----:B------:R1:W3:Y:S01]  /*2780*/  MUFU.EX2 R68, R61 ;  /* 0x0000003d00447308 */ /* 0x0002e20000000800 */
[----:B----4-:R-:W-:Y:S01]  /*2790*/  @!P4 FMUL R60, R60, R60 ;  /* 0x0000003c3c3cc220 */ /* 0x010fe20000400000 */
[----:B------:R-:W-:-:S05]  /*27a0*/  FSETP.GEU.AND P4, PT, R3, -126, PT ;  /* 0xc2fc00000300780b */ /* 0x000fca0003f8e000 */
[----:B------:R-:W-:Y:S01]  /*27b0*/  @!P6 FMUL R30, R30, 0.5 ;  /* 0x3f0000001e1ee820 */ /* 0x000fe20000400000 */
[----:B------:R-:W4:Y:S01]  /*27c0*/  MUFU.EX2 R43, R38 ;  /* 0x00000026002b7308 */ /* 0x000f220000000800 */
[----:B--2---:R-:W-:Y:S01]  /*27d0*/  @!P1 FMUL R27, R27, R27 ;  /* 0x0000001b1b1b9220 */ /* 0x004fe20000400000 */
[----:B------:R-:W-:Y:S01]  /*27e0*/  FSETP.GEU.AND P1, PT, R34, -126, PT ;  /* 0xc2fc00002200780b */ /* 0x000fe20003f2e000 */
[----:B-1----:R-:W-:Y:S01]  /*27f0*/  FADD R61, R36, R53 ;  /* 0x00000035243d7221 */ /* 0x002fe20000000000 */
[----:B------:R-:W-:-:S03]  /*2800*/  F2FP.F16.F32.PACK_AB R36, R23, R36 ;  /* 0x000000241724723e */ /* 0x000fc600000000ff */
[----:B------:R-:W-:Y:S01]  /*2810*/  @!P4 FMUL R3, R3, 0.5 ;  /* 0x3f0000000303c820 */ /* 0x000fe20000400000 */
[----:B------:R1:W2:Y:S01]  /*2820*/  MUFU.EX2 R76, R26 ;  /* 0x0000001a004c7308 */ /* 0x0002a20000000800 */
[----:B---3--:R-:W-:-:S06]  /*2830*/  @!P3 FMUL R68, R68, R68 ;  /* 0x000000444444b220 */ /* 0x008fcc0000400000 */
[----:B------:R-:W-:Y:S01]  /*2840*/  @!P1 FMUL R34, R34, 0.5 ;  /* 0x3f00000022229820 */ /* 0x000fe20000400000 */
[----:B------:R3:W5:Y:S01]  /*2850*/  MUFU.EX2 R35, R30 ;  /* 0x0000001e00237308 */ /* 0x0007620000000800 */
[----:B-1----:R-:W-:Y:S01]  /*2860*/  FFMA R26, R55, UR6, -R0 ;  /* 0x00000006371a7c23 */ /* 0x002fe20008000800 */
[----:B----4-:R-:W-:Y:S01]  /*2870*/  @!P2 FMUL R43, R43, R43 ;  /* 0x0000002b2b2ba220 */ /* 0x010fe20000400000 */
[----:B------:R-:W-:-:S05]  /*2880*/  FSETP.GEU.AND P2, PT, R50, -126, PT ;  /* 0xc2fc00003200780b */ /* 0x000fca0003f4e000 */
[----:B------:R1:W4:Y:S01]  /*2890*/  MUFU.EX2 R72, R3 ;  /* 0x0000000300487308 */ /* 0x0003220000000800 */
[----:B---3--:R-:W-:Y:S01]  /*28a0*/  FFMA R30, R47, UR6, -R0 ;  /* 0x000000062f1e7c23 */ /* 0x008fe20008000800 */
[----:B--2---:R-:W-:Y:S01]  /*28b0*/  @!P5 FMUL R76, R76, R76 ;  /* 0x0000004c4c4cd220 */ /* 0x004fe20000400000 */
[----:B------:R-:W-:-:S03]  /*28c0*/  FSETP.GEU.AND P5, PT, R26, -126, PT ;  /* 0xc2fc00001a00780b */ /* 0x000fc60003fae000 */
[----:B------:R-:W-:Y:S02]  /*28d0*/  FSETP.GEU.AND P3, PT, R30, -126, PT ;  /* 0xc2fc00001e00780b */ /* 0x000fe40003f6e000 */
[----:B------:R2:W3:Y:S01]  /*28e0*/  MUFU.EX2 R39, R34 ;  /* 0x0000002200277308 */ /* 0x0004e20000000800 */
[----:B-----5:R-:W-:Y:S01]  /*28f0*/  @!P6 FMUL R35, R35, R35 ;  /* 0x000000232323e220 */ /* 0x020fe20000400000 */
[----:B------:R-:W-:Y:S01]  /*2900*/  FSETP.GEU.AND P6, PT, R42, -126, PT ;  /* 0xc2fc00002a00780b */ /* 0x000fe20003fce000 */
[----:B-1----:R-:W-:Y:S01]  /*2910*/  FFMA R3, R51, UR6, -R0 ;  /* 0x0000000633037c23 */ /* 0x002fe20008000800 */
[----:B------:R-:W-:-:S04]  /*2920*/  @!P2 FMUL R50, R50, 0.5 ;  /* 0x3f0000003232a820 */ /* 0x000fc80000400000 */
[----:B------:R-:W-:Y:S01]  /*2930*/  @!P5 FMUL R26, R26, 0.5 ;  /* 0x3f0000001a1ad820 */ /* 0x000fe20000400000 */
[----:B----4-:R-:W-:Y:S01]  /*2940*/  @!P4 FMUL R72, R72, R72 ;  /* 0x000000484848c220 */ /* 0x010fe20000400000 */
[----:B------:R-:W-:Y:S01]  /*2950*/  FSETP.GEU.AND P4, PT, R3, -126, PT ;  /* 0xc2fc00000300780b */ /* 0x000fe20003f8e000 */
[----:B------:R-:W-:Y:S01]  /*2960*/  @!P3 FMUL R30, R30, 0.5 ;  /* 0x3f0000001e1eb820 */ /* 0x000fe20000400000 */
[----:B------:R-:W1:Y:S01]  /*2970*/  MUFU.EX2 R55, R50 ;  /* 0x0000003200377308 */ /* 0x000e620000000800 */
[----:B--2---:R-:W-:Y:S02]  /*2980*/  FFMA R34, R58, UR6, -R0 ;  /* 0x000000063a227c23 */ /* 0x004fe40008000800 */
[----:B------:R-:W-:Y:S01]  /*2990*/  @!P6 FMUL R42, R42, 0.5 ;  /* 0x3f0000002a2ae820 */ /* 0x000fe20000400000 */
[----:B---3--:R-:W-:Y:S01]  /*29a0*/  @!P1 FMUL R39, R39, R39 ;  /* 0x0000002727279220 */ /* 0x008fe20000400000 */
[----:B------:R-:W-:-:S03]  /*29b0*/  FSETP.GEU.AND P1, PT, R46, -126, PT ;  /* 0xc2fc00002e00780b */ /* 0x000fc60003f2e000 */
[----:B------:R2:W3:Y:S03]  /*29c0*/  MUFU.EX2 R80, R30 ;  /* 0x0000001e00507308 */ /* 0x0004e60000000800 */
[----:B------:R-:W-:-:S05]  /*29d0*/  @!P4 FMUL R3, R3, 0.5 ;  /* 0x3f0000000303c820 */ /* 0x000fca0000400000 */
[----:B------:R-:W4:Y:S01]  /*29e0*/  MUFU.EX2 R47, R42 ;  /* 0x0000002a002f7308 */ /* 0x000f220000000800 */
[----:B--2---:R-:W-:Y:S01]  /*29f0*/  FFMA R30, R62, UR6, -R0 ;  /* 0x000000063e1e7c23 */ /* 0x004fe20008000800 */
[----:B-1----:R-:W-:Y:S01]  /*2a00*/  @!P2 FMUL R55, R55, R55 ;  /* 0x000000373737a220 */ /* 0x002fe20000400000 */
[----:B------:R-:W-:-:S03]  /*2a10*/  @!P1 FMUL R46, R46, 0.5 ;  /* 0x3f0000002e2e9820 */ /* 0x000fc60000400000 */
[----:B------:R-:W-:Y:S02]  /*2a20*/  FSETP.GEU.AND P2, PT, R30, -126, PT ;  /* 0xc2fc00001e00780b */ /* 0x000fe40003f4e000 */
[----:B------:R1:W2:Y:S01]  /*2a30*/  MUFU.EX2 R62, R26 ;  /* 0x0000001a003e7308 */ /* 0x0002a20000000800 */
[----:B---3--:R-:W-:Y:S01]  /*2a40*/  @!P3 FMUL R80, R80, R80 ;  /* 0x000000505050b220 */ /* 0x008fe20000400000 */
[----:B------:R-:W-:-:S06]  /*2a50*/  FSETP.GEU.AND P3, PT, R59, -126, PT ;  /* 0xc2fc00003b00780b */ /* 0x000fcc0003f6e000 */
[----:B------:R3:W5:Y:S01]  /*2a60*/  MUFU.EX2 R58, R3 ;  /* 0x00000003003a7308 */ /* 0x0007620000000800 */
[----:B----4-:R-:W-:Y:S01]  /*2a70*/  @!P6 FMUL R47, R47, R47 ;  /* 0x0000002f2f2fe220 */ /* 0x010fe20000400000 */
[----:B------:R-:W-:Y:S01]  /*2a80*/  FSETP.GEU.AND P6, PT, R54, -126, PT ;  /* 0xc2fc00003600780b */ /* 0x000fe20003fce000 */
[----:B------:R-:W-:Y:S01]  /*2a90*/  @!P2 FMUL R30, R30, 0.5 ;  /* 0x3f0000001e1ea820 */ /* 0x000fe20000400000 */
[----:B-1----:R-:W-:-:S03]  /*2aa0*/  FFMA R26, R70, UR6, -R0 ;  /* 0x00000006461a7c23 */ /* 0x002fc60008000800 */
[----:B------:R-:W-:Y:S01]  /*2ab0*/  @!P3 FMUL R59, R59, 0.5 ;  /* 0x3f0000003b3bb820 */ /* 0x000fe20000400000 */
[----:B------:R-:W1:Y:S01]  /*2ac0*/  MUFU.EX2 R51, R46 ;  /* 0x0000002e00337308 */ /* 0x000e620000000800 */
[----:B--2---:R-:W-:Y:S01]  /*2ad0*/  @!P5 FMUL R62, R62, R62 ;  /* 0x0000003e3e3ed220 */ /* 0x004fe20000400000 */
[----:B------:R-:W-:Y:S01]  /*2ae0*/  FSETP.GEU.AND P5, PT, R67, -126, PT ;  /* 0xc2fc00004300780b */ /* 0x000fe20003fae000 */
[----:B---3--:R-:W-:-:S04]  /*2af0*/  FFMA R3, R66, UR6, -R0 ;  /* 0x0000000642037c23 */ /* 0x008fc80008000800 */
[----:B------:R-:W-:Y:S01]  /*2b00*/  @!P6 FMUL R54, R54, 0.5 ;  /* 0x3f0000003636e820 */ /* 0x000fe20000400000 */
[----:B------:R2:W3:Y:S01]  /*2b10*/  MUFU.EX2 R66, R30 ;  /* 0x0000001e00427308 */ /* 0x0004e20000000800 */
[----:B-----5:R-:W-:Y:S01]  /*2b20*/  @!P4 FMUL R58, R58, R58 ;  /* 0x0000003a3a3ac220 */ /* 0x020fe20000400000 */
[----:B------:R-:W-:-:S05]  /*2b30*/  FSETP.GEU.AND P4, PT, R63, -126, PT ;  /* 0xc2fc00003f00780b */ /* 0x000fca0003f8e000 */
[----:B------:R-:W-:Y:S01]  /*2b40*/  @!P5 FMUL R67, R67, 0.5 ;  /* 0x3f0000004343d820 */ /* 0x000fe20000400000 */
[----:B------:R-:W4:Y:S01]  /*2b50*/  MUFU.EX2 R57, R54 ;  /* 0x0000003600397308 */ /* 0x000f220000000800 */
[----:B-1----:R-:W-:Y:S01]  /*2b60*/  @!P1 FMUL R51, R51, R51 ;  /* 0x0000003333339220 */ /* 0x002fe20000400000 */
[----:B------:R-:W-:Y:S01]  /*2b70*/  FSETP.GEU.AND P1, PT, R34, -126, PT ;  /* 0xc2fc00002200780b */ /* 0x000fe20003f2e000 */
[----:B--2---:R-:W-:-:S04]  /*2b80*/  FFMA R30, R82, UR6, -R0 ;  /* 0x00000006521e7c23 */ /* 0x004fc80008000800 */
[----:B------:R-:W-:Y:S01]  /*2b90*/  @!P4 FMUL R63, R63, 0.5 ;  /* 0x3f0000003f3fc820 */ /* 0x000fe20000400000 */
[----:B------:R-:W1:Y:S01]  /*2ba0*/  MUFU.EX2 R67, R67 ;  /* 0x0000004300437308 */ /* 0x000e620000000800 */
[----:B---3--:R-:W-:Y:S01]  /*2bb0*/  @!P2 FMUL R66, R66, R66 ;  /* 0x000000424242a220 */ /* 0x008fe20000400000 */
[----:B------:R-:W-:-:S05]  /*2bc0*/  FSETP.GEU.AND P2, PT, R75, -126, PT ;  /* 0xc2fc00004b00780b */ /* 0x000fca0003f4e000 */
[----:B------:R-:W-:Y:S01]  /*2bd0*/  @!P1 FMUL R34, R34, 0.5 ;  /* 0x3f00000022229820 */ /* 0x000fe20000400000 */
[----:B------:R-:W2:Y:S01]  /*2be0*/  MUFU.EX2 R63, R63 ;  /* 0x0000003f003f7308 */ /* 0x000ea20000000800 */
[----:B----4-:R-:W-:Y:S01]  /*2bf0*/  @!P6 FMUL R57, R57, R57 ;  /* 0x000000393939e220 */ /* 0x010fe20000400000 */
[----:B------:R-:W-:-:S05]  /*2c00*/  FSETP.GEU.AND P6, PT, R3, -126, PT ;  /* 0xc2fc00000300780b */ /* 0x000fca0003fce000 */
[----:B------:R-:W-:Y:S01]  /*2c10*/  @!P2 FMUL R75, R75, 0.5 ;  /* 0x3f0000004b4ba820 */ /* 0x000fe20000400000 */
[----:B------:R3:W4:Y:S01]  /*2c20*/  MUFU.EX2 R84, R34 ;  /* 0x0000002200547308 */ /* 0x0007220000000800 */
[----:B-1----:R-:W-:Y:S01]  /*2c30*/  @!P5 FMUL R67, R67, R67 ;  /* 0x000000434343d220 */ /* 0x002fe20000400000 */
[----:B------:R-:W-:-:S03]  /*2c40*/  FSETP.GEU.AND P5, PT, R83, -126, PT ;  /* 0xc2fc00005300780b */ /* 0x000fc60003fae000 */
[----:B------:R-:W-:Y:S02]  /*2c50*/  FADD R54, R68, R67 ;  /* 0x0000004344367221 */ /* 0x000fe40000000000 */
[----:B------:R-:W-:Y:S01]  /*2c60*/  @!P6 FMUL R3, R3, 0.5 ;  /* 0x3f0000000303e820 */ /* 0x000fe20000400000 */
[----:B------:R-:W1:Y:S01]  /*2c70*/  MUFU.EX2 R59, R59 ;  /* 0x0000003b003b7308 */ /* 0x000e620000000800 */
[--C-:B---3--:R-:W-:Y:S01]  /*2c80*/  FFMA R34, R74, UR6, -R0.reuse ;  /* 0x000000064a227c23 */ /* 0x108fe20008000800 */
[----:B--2---:R-:W-:Y:S01]  /*2c90*/  @!P4 FMUL R63, R63, R63 ;  /* 0x0000003f3f3fc220 */ /* 0x004fe20000400000 */
[----:B------:R-:W-:Y:S01]  /*2ca0*/  FSETP.GEU.AND P4, PT, R30, -126, PT ;  /* 0xc2fc00001e00780b */ /* 0x000fe20003f8e000 */
[----:B------:R-:W-:-:S03]  /*2cb0*/  FFMA R0, R87, UR6, -R0 ;  /* 0x0000000657007c23 */ /* 0x000fc60008000800 */
[----:B------:R-:W-:Y:S01]  /*2cc0*/  @!P5 FMUL R83, R83, 0.5 ;  /* 0x3f0000005353d820 */ /* 0x000fe20000400000 */
[----:B------:R2:W3:Y:S01]  /*2cd0*/  MUFU.EX2 R70, R3 ;  /* 0x0000000300467308 */ /* 0x0004e20000000800 */
[----:B----4-:R-:W-:Y:S01]  /*2ce0*/  @!P1 FMUL R84, R84, R84 ;  /* 0x0000005454549220 */ /* 0x010fe20000400000 */
[----:B------:R-:W-:-:S06]  /*2cf0*/  FSETP.GEU.AND P1, PT, R34, -126, PT ;  /* 0xc2fc00002200780b */ /* 0x000fcc0003f2e000 */
[----:B------:R-:W4:Y:S01]  /*2d00*/  MUFU.EX2 R75, R75 ;  /* 0x0000004b004b7308 */ /* 0x000f220000000800 */
[----:B-1----:R-:W-:Y:S01]  /*2d10*/  @!P3 FMUL R59, R59, R59 ;  /* 0x0000003b3b3bb220 */ /* 0x002fe20000400000 */
[----:B------:R-:W-:Y:S01]  /*2d20*/  FSETP.GEU.AND P3, PT, R26, -126, PT ;  /* 0xc2fc00001a00780b */ /* 0x000fe20003f6e000 */
[----:B------:R-:W-:Y:S01]  /*2d30*/  @!P4 FMUL R30, R30, 0.5 ;  /* 0x3f0000001e1ec820 */ /* 0x000fe20000400000 */
[----:B--2---:R-:W-:Y:S01]  /*2d40*/  FADD R3, R24, R29 ;  /* 0x0000001d18037221 */ /* 0x004fe20000000000 */
[----:B------:R-:W-:Y:S02]  /*2d50*/  F2FP.F16.F32.PACK_AB R24, R7, R24 ;  /* 0x000000180718723e */ /* 0x000fe400000000ff */
[----:B------:R-:W-:Y:S01]  /*2d60*/  @!P1 FMUL R34, R34, 0.5 ;  /* 0x3f00000022229820 */ /* 0x000fe20000400000 */
[----:B------:R-:W1:Y:S01]  /*2d70*/  MUFU.EX2 R83, R83 ;  /* 0x0000005300537308 */ /* 0x000e620000000800 */
[----:B---3--:R-:W-:Y:S01]  /*2d80*/  @!P6 FMUL R70, R70, R70 ;  /* 0x000000464646e220 */ /* 0x008fe20000400000 */
[----:B------:R-:W-:-:S03]  /*2d90*/  FSETP.GEU.AND P6, PT, R71, -126, PT ;  /* 0xc2fc00004700780b */ /* 0x000fc60003fce000 */
[----:B------:R-:W-:Y:S02]  /*2da0*/  FADD R50, R39, R70 ;  /* 0x0000004627327221 */ /* 0x000fe40000000000 */
[----:B------:R-:W-:Y:S01]  /*2db0*/  @!P3 FMUL R26, R26, 0.5 ;  /* 0x3f0000001a1ab820 */ /* 0x000fe20000400000 */
[----:B------:R2:W3:Y:S01]  /*2dc0*/  MUFU.EX2 R82, R34 ;  /* 0x0000002200527308 */ /* 0x0004e20000000800 */
[----:B----4-:R-:W-:Y:S01]  /*2dd0*/  @!P2 FMUL R75, R75, R75 ;  /* 0x0000004b4b4ba220 */ /* 0x010fe20000400000 */
[----:B------:R-:W-:-:S03]  /*2de0*/  FSETP.GEU.AND P2, PT, R79, -126, PT ;  /* 0xc2fc00004f00780b */ /* 0x000fc60003f4e000 */
[----:B------:R-:W-:Y:S02]  /*2df0*/  FADD R81, R76, R75 ;  /* 0x0000004b4c517221 */ /* 0x000fe40000000000 */
[----:B------:R-:W-:Y:S01]  /*2e00*/  @!P6 FMUL R71, R71, 0.5 ;  /* 0x3f0000004747e820 */ /* 0x000fe20000400000 */
[----:B------:R4:W5:Y:S01]  /*2e10*/  MUFU.EX2 R88, R30 ;  /* 0x0000001e00587308 */ /* 0x0009620000000800 */
[----:B-1----:R-:W-:Y:S01]  /*2e20*/  @!P5 FMUL R83, R83, R83 ;  /* 0x000000535353d220 */ /* 0x002fe20000400000 */
[----:B------:R-:W-:Y:S01]  /*2e30*/  FSETP.GEU.AND P5, PT, R0, -126, PT ;  /* 0xc2fc00000000780b */ /* 0x000fe20003fae000 */
[----:B--2---:R-:W-:Y:S01]  /*2e40*/  FADD R34, R15, R48 ;  /* 0x000000300f227221 */ /* 0x004fe20000000000 */
[----:B------:R-:W-:Y:S01]  /*2e50*/  F2FP.F16.F32.PACK_AB R48, R48, R45 ;  /* 0x0000002d3030723e */ /* 0x000fe200000000ff */
[----:B------:R-:W-:Y:S02]  /*2e60*/  FADD R87, R58, R83 ;  /* 0x000000533a577221 */ /* 0x000fe40000000000 */
[----:B------:R-:W-:Y:S01]  /*2e70*/  @!P2 FMUL R79, R79, 0.5 ;  /* 0x3f0000004f4fa820 */ /* 0x000fe20000400000 */
[----:B------:R1:W-:Y:S01]  /*2e80*/  MUFU.EX2 R74, R26 ;  /* 0x0000001a004a7308 */ /* 0x0003e20000000800 */
[----:B---3--:R-:W-:Y:S01]  /*2e90*/  @!P1 FMUL R82, R82, R82 ;  /* 0x0000005252529220 */ /* 0x008fe20000400000 */
[----:B------:R-:W-:Y:S01]  /*2ea0*/  FSETP.GEU.AND P1, PT, R78, -126, PT ;  /* 0xc2fc00004e00780b */ /* 0x000fe20003f2e000 */
[----:B----4-:R-:W-:Y:S01]  /*2eb0*/  FADD R30, R32, R45 ;  /* 0x0000002d201e7221 */ /* 0x010fe20000000000 */
[----:B------:R-:W-:Y:S01]  /*2ec0*/  FADD R91, R54, R87 ;  /* 0x00000057365b7221 */ /* 0x000fe20000000000 */
[----:B------:R-:W-:-:S02]  /*2ed0*/  F2FP.F16.F32.PACK_AB R54, R56, R27 ;  /* 0x0000001b3836723e */ /* 0x000fc400000000ff */
[----:B------:R-:W-:Y:S01]  /*2ee0*/  @!P5 FMUL R0, R0, 0.5 ;  /* 0x3f0000000000d820 */ /* 0x000fe20000400000 */
[----:B------:R-:W2:Y:S01]  /*2ef0*/  MUFU.EX2 R71, R71 ;  /* 0x0000004700477308 */ /* 0x000ea20000000800 */
[----:B-1----:R-:W-:Y:S01]  /*2f00*/  FADD R26, R28, R37 ;  /* 0x000000251c1a7221 */ /* 0x002fe20000000000 */
[----:B-----5:R-:W-:Y:S01]  /*2f10*/  @!P4 FMUL R88, R88, R88 ;  /* 0x000000585858c220 */ /* 0x020fe20000400000 */
[----:B------:R-:W-:Y:S01]  /*2f20*/  FSETP.GEU.AND P4, PT, R86, -126, PT ;  /* 0xc2fc00005600780b */ /* 0x000fe20003f8e000 */
[----:B------:R-:W-:Y:S01]  /*2f30*/  FADD R38, R3, R30 ;  /* 0x0000001e03267221 */ /* 0x000fe20000000000 */
[----:B------:R-:W-:Y:S01]  /*2f40*/  FADD R69, R26, R61 ;  /* 0x0000003d1a457221 */ /* 0x000fe20000000000 */
[----:B------:R-:W-:Y:S01]  /*2f50*/  FADD R26, R6, R33 ;  /* 0x00000021061a7221 */ /* 0x000fe20000000000 */
[----:B------:R-:W-:Y:S01]  /*2f60*/  FADD R61, R10, R49 ;  /* 0x000000310a3d7221 */ /* 0x000fe20000000000 */
[----:B------:R-:W1:Y:S01]  /*2f70*/  MUFU.EX2 R79, R79 ;  /* 0x0000004f004f7308 */ /* 0x000e620000000800 */
[----:B------:R-:W-:Y:S01]  /*2f80*/  @!P1 FMUL R78, R78, 0.5 ;  /* 0x3f0000004e4e9820 */ /* 0x000fe20000400000 */
[----:B------:R-:W-:Y:S01]  /*2f90*/  FADD R3, R7, R40 ;  /* 0x0000002807037221 */ /* 0x000fe20000000000 */
[----:B------:R-:W-:Y:S01]  /*2fa0*/  FADD R46, R26, R61 ;  /* 0x0000003d1a2e7221 */ /* 0x000fe20000000000 */
[----:B------:R-:W-:Y:S01]  /*2fb0*/  FADD R61, R12, R27 ;  /* 0x0000001b0c3d7221 */ /* 0x000fe20000000000 */
[----:B------:R-:W-:Y:S01]  /*2fc0*/  FADD R26, R8, R41 ;  /* 0x00000029081a7221 */ /* 0x000fe20000000000 */
[----:B------:R-:W-:Y:S01]  /*2fd0*/  FADD R30, R11, R44 ;  /* 0x0000002c0b1e7221 */ /* 0x000fe20000000000 */
[----:B------:R-:W-:Y:S01]  /*2fe0*/  FADD R42, R3, R34 ;  /* 0x00000022032a7221 */ /* 0x000fe20000000000 */
[----:B------:R-:W-:Y:S01]  /*2ff0*/  @!P4 FMUL R86, R86, 0.5 ;  /* 0x3f0000005656c820 */ /* 0x000fe20000400000 */
[----:B------:R-:W-:Y:S01]  /*3000*/  FADD R77, R26, R61 ;  /* 0x0000003d1a4d7221 */ /* 0x000fe20000000000 */
[----:B------:R-:W-:Y:S01]  /*3010*/  FADD R73, R30, R65 ;  /* 0x000000411e497221 */ /* 0x000fe20000000000 */
[----:B------:R-:W3:Y:S01]  /*3020*/  MUFU.EX2 R61, R0 ;  /* 0x00000000003d7308 */ /* 0x000ee20000000800 */
[----:B------:R-:W-:Y:S01]  /*3030*/  FADD R3, R9, R20 ;  /* 0x0000001409037221 */ /* 0x000fe20000000000 */
[----:B------:R-:W-:Y:S01]  /*3040*/  FADD R34, R21, R52 ;  /* 0x0000003415227221 */ /* 0x000fe20000000000 */
[----:B------:R-:W-:Y:S01]  /*3050*/  FADD R30, R13, R22 ;  /* 0x000000160d1e7221 */ /* 0x000fe20000000000 */
[----:B------:R-:W-:Y:S01]  /*3060*/  FADD R65, R25, R56 ;  /* 0x0000003819417221 */ /* 0x000fe20000000000 */
[----:B------:R-:W-:Y:S01]  /*3070*/  FADD R26, R31, R84 ;  /* 0x000000541f1a7221 */ /* 0x000fe20000000000 */
[----:B------:R-:W-:Y:S01]  /*3080*/  FADD R3, R3, R34 ;  /* 0x0000002203037221 */ /* 0x000fe20000000000 */
[----:B------:R-:W-:Y:S01]  /*3090*/  FADD R85, R55, R88 ;  /* 0x0000005837557221 */ /* 0x000fe20000000000 */
[----:B------:R-:W4:Y:S01]  /*30a0*/  MUFU.EX2 R78, R78 ;  /* 0x0000004e004e7308 */ /* 0x000f220000000800 */
[----:B------:R-:W-:Y:S01]  /*30b0*/  FADD R30, R30, R65 ;  /* 0x000000411e1e7221 */ /* 0x000fe20000000000 */
[----:B------:R-:W-:Y:S01]  /*30c0*/  FADD R65, R47, R82 ;  /* 0x000000522f417221 */ /* 0x000fe20000000000 */
[----:B------:R-:W-:Y:S01]  /*30d0*/  FADD R34, R60, R59 ;  /* 0x0000003b3c227221 */ /* 0x000fe20000000000 */
[----:B--2---:R-:W-:Y:S01]  /*30e0*/  @!P6 FMUL R71, R71, R71 ;  /* 0x000000474747e220 */ /* 0x004fe20000400000 */
[----:B-1----:R-:W-:Y:S01]  /*30f0*/  @!P2 FMUL R79, R79, R79 ;  /* 0x0000004f4f4fa220 */ /* 0x002fe20000400000 */
[----:B------:R-:W-:Y:S01]  /*3100*/  FADD R89, R26, R65 ;  /* 0x000000411a597221 */ /* 0x000fe20000000000 */
[----:B------:R-:W-:Y:S01]  /*3110*/  FADD R92, R50, R85 ;  /* 0x00000055325c7221 */ /* 0x000fe20000000000 */
[----:B------:R-:W1:Y:S01]  /*3120*/  MUFU.EX2 R86, R86 ;  /* 0x0000005600567308 */ /* 0x000e620000000800 */
[----:B---3--:R-:W-:Y:S01]  /*3130*/  @!P5 FMUL R61, R61, R61 ;  /* 0x0000003d3d3dd220 */ /* 0x008fe20000400000 */
[----:B------:R-:W-:Y:S01]  /*3140*/  FADD R90, R34, R81 ;  /* 0x00000051225a7221 */ /* 0x000fe20000000000 */
[----:B------:R-:W-:Y:S01]  /*3150*/  FADD R26, R64, R63 ;  /* 0x0000003f401a7221 */ /* 0x000fe20000000000 */
[----:B------:R-:W-:Y:S01]  /*3160*/  FADD R81, R80, R79 ;  /* 0x0000004f50517221 */ /* 0x000fe20000000000 */
[----:B------:R-:W-:Y:S01]  /*3170*/  FADD R50, R72, R71 ;  /* 0x0000004748327221 */ /* 0x000fe20000000000 */
[----:B------:R-:W-:Y:S01]  /*3180*/  FADD R87, R62, R61 ;  /* 0x0000003d3e577221 */ /* 0x000fe20000000000 */
[----:B------:R-:W-:Y:S01]  /*3190*/  @!P3 FMUL R74, R74, R74 ;  /* 0x0000004a4a4ab220 */ /* 0x000fe20000400000 */
[----:B------:R-:W-:Y:S01]  /*31a0*/  FADD R26, R26, R81 ;  /* 0x000000511a1a7221 */ /* 0x000fe20000000000 */
[----:B----4-:R-:W-:Y:S01]  /*31b0*/  @!P1 FMUL R78, R78, R78 ;  /* 0x0000004e4e4e9220 */ /* 0x010fe20000400000 */
[----:B------:R-:W-:Y:S01]  /*31c0*/  FADD R87, R50, R87 ;  /* 0x0000005732577221 */ /* 0x000fe20000000000 */
[----:B------:R-:W-:Y:S01]  /*31d0*/  FADD R0, R35, R66 ;  /* 0x0000004223007221 */ /* 0x000fe20000000000 */
[----:B------:R-:W-:Y:S01]  /*31e0*/  FADD R34, R43, R74 ;  /* 0x0000004a2b227221 */ /* 0x000fe20000000000 */
[----:B------:R-:W-:Y:S01]  /*31f0*/  FADD R65, R51, R78 ;  /* 0x0000004e33417221 */ /* 0x000fe20000000000 */
[----:B------:R-:W-:Y:S01]  /*3200*/  FADD R87, R26, R87 ;  /* 0x000000571a577221 */ /* 0x000fe20000000000 */
[----:B------:R-:W-:Y:S01]  /*3210*/  MOV R26, UR35 ;  /* 0x00000023001a7c02 */ /* 0x000fe20008000f00 */
[----:B------:R-:W-:Y:S01]  /*3220*/  UIADD3 UR35, UR52, 0x1, URZ ;  /* 0x0000000134237890 */ /* 0x000fe2000fffe03f */
[----:B-1----:R-:W-:Y:S01]  /*3230*/  @!P4 FMUL R86, R86, R86 ;  /* 0x000000565656c220 */ /* 0x002fe20000400000 */
[----:B------:R-:W-:Y:S01]  /*3240*/  FADD R0, R0, R65 ;  /* 0x0000004100007221 */ /* 0x000fe20000000000 */
[----:B------:R-:W-:Y:S01]  /*3250*/  FADD R38, R38, R69 ;  /* 0x0000004526267221 */ /* 0x000fe20000000000 */
[----:B------:R-:W-:Y:S01]  /*3260*/  UISETP.NE.AND UP0, UPT, UR35, 0x5, UPT ;  /* 0x000000052300788c */ /* 0x000fe2000bf05270 */
[----:B------:R-:W-:Y:S01]  /*3270*/  FADD R85, R57, R86 ;  /* 0x0000005639557221 */ /* 0x000fe20000000000 */
[----:B------:R-:W-:Y:S01]  /*3280*/  FADD R42, R42, R73 ;  /* 0x000000492a2a7221 */ /* 0x000fe20000000000 */
[----:B------:R-:W-:Y:S01]  /*3290*/  FADD R77, R46, R77 ;  /* 0x0000004d2e4d7221 */ /* 0x000fe20000000000 */
[----:B------:R-:W-:Y:S01]  /*32a0*/  FADD R3, R3, R30 ;  /* 0x0000001e03037221 */ /* 0x000fe20000000000 */
[----:B------:R-:W-:Y:S01]  /*32b0*/  FADD R85, R34, R85 ;  /* 0x0000005522557221 */ /* 0x000fe20000000000 */
[----:B------:R-:W-:Y:S01]  /*32c0*/  USEL UR6, URZ, 0x1, UP0 ;  /* 0x000000013f067887 */ /* 0x000fe20008000000 */
[----:B------:R-:W-:Y:S01]  /*32d0*/  FADD R89, R89, R92 ;  /* 0x0000005c59597221 */ /* 0x000fe20000000000 */
[----:B------:R-:W-:Y:S01]  /*32e0*/  FADD R90, R90, R91 ;  /* 0x0000005b5a5a7221 */ /* 0x000fe20000000000 */
[----:B------:R-:W-:Y:S01]  /*32f0*/  FADD R0, R0, R85 ;  /* 0x0000005500007221 */ /* 0x000fe20000000000 */
[----:B------:R-:W-:Y:S01]  /*3300*/  FADD R38, R38, R77 ;  /* 0x0000004d26267221 */ /* 0x000fe20000000000 */
[----:B------:R-:W-:Y:S01]  /*3310*/  FADD R3, R42, R3 ;  /* 0x000000032a037221 */ /* 0x000fe20000000000 */
[----:B------:R-:W-:Y:S01]  /*3320*/  FADD R87, R90, R87 ;  /* 0x000000575a577221 */ /* 0x000fe20000000000 */
[----:B------:R-:W-:Y:S01]  /*3330*/  FADD R0, R89, R0 ;  /* 0x0000000059007221 */ /* 0x000fe20000000000 */
[----:B------:R1:W-:Y:S01]  /*3340*/  SYNCS.ARRIVE.TRANS64.A1T0 RZ, [R26+UR41], RZ ;  /* 0x000000ff1aff79a7 */ /* 0x0003e20008100029 */
[----:B------:R-:W-:Y:S01]  /*3350*/  FADD R3, R38, R3 ;  /* 0x0000000326037221 */ /* 0x000fe20000000000 */
[----:B------:R-:W-:Y:S01]  /*3360*/  F2FP.F16.F32.PACK_AB R38, R25, R12 ;  /* 0x0000000c1926723e */ /* 0x000fe200000000ff */
[----:B------:R-:W-:Y:S01]  /*3370*/  USEL UR35, UR35, URZ, UP0 ;  /* 0x0000003f23237287 */ /* 0x000fe20008000000 */
[----:B------:R-:W-:Y:S01]  /*3380*/  LOP3.LUT R18, R18, UR6, RZ, 0x3c, !PT ;  /* 0x0000000612127c12 */ /* 0x000fe2000f8e3cff */
[----:B------:R-:W-:Y:S01]  /*3390*/  FADD R0, R0, R87 ;  /* 0x0000005700007221 */ /* 0x000fe20000000000 */
[----:B------:R-:W-:-:S02]  /*33a0*/  F2FP.F16.F32.PACK_AB R40, R40, R29 ;  /* 0x0000001d2828723e */ /* 0x000fc400000000ff */
[----:B------:R-:W-:Y:S02]  /*33b0*/  F2FP.F16.F32.PACK_AB R42, R20, R33 ;  /* 0x00000021142a723e */ /* 0x000fe400000000ff */
[----:B------:R-:W-:Y:S02]  /*33c0*/  F2FP.F16.F32.PACK_AB R50, R52, R49 ;  /* 0x000000313432723e */ /* 0x000fe400000000ff */
[----:B------:R-:W-:Y:S02]  /*33d0*/  F2FP.F16.F32.PACK_AB R25, R60, R31 ;  /* 0x0000001f3c19723e */ /* 0x000fe400000000ff */
[----:B------:R-:W-:Y:S02]  /*33e0*/  F2FP.F16.F32.PACK_AB R27, R64, R35 ;  /* 0x00000023401b723e */ /* 0x000fe400000000ff */
[----:B------:R-:W-:Y:S02]  /*33f0*/  F2FP.F16.F32.PACK_AB R44, R44, R37 ;  /* 0x000000252c2c723e */ /* 0x000fe400000000ff */
[----:B------:R-:W-:-:S02]  /*3400*/  F2FP.F16.F32.PACK_AB R46, R22, R41 ;  /* 0x00000029162e723e */ /* 0x000fc400000000ff */
[----:B------:R-:W-:Y:S02]  /*3410*/  F2FP.F16.F32.PACK_AB R52, R14, R53 ;  /* 0x000000350e34723e */ /* 0x000fe400000000ff */
[----:B------:R-:W-:Y:S02]  /*3420*/  F2FP.F16.F32.PACK_AB R29, R68, R39 ;  /* 0x00000027441d723e */ /* 0x000fe400000000ff */
[----:B------:R-:W-:Y:S02]  /*3430*/  F2FP.F16.F32.PACK_AB R31, R72, R43 ;  /* 0x0000002b481f723e */ /* 0x000fe400000000ff */
[----:B------:R-:W-:Y:S02]  /*3440*/  F2FP.F16.F32.PACK_AB R33, R76, R47 ;  /* 0x0000002f4c21723e */ /* 0x000fe400000000ff */
[----:B------:R-:W-:Y:S02]  /*3450*/  F2FP.F16.F32.PACK_AB R35, R80, R51 ;  /* 0x000000335023723e */ /* 0x000fe400000000ff */
[----:B-1----:R-:W-:-:S02]  /*3460*/  F2FP.F16.F32.PACK_AB R26, R9, R6 ;  /* 0x00000006091a723e */ /* 0x002fc400000000ff */
        /* <DEDUP_REMOVED lines=11> */
[----:B------:R-:W-:-:S02]  /*3520*/  F2FP.F16.F32.PACK_AB R51, R79, R78 ;  /* 0x0000004e4f33723e */ /* 0x000fc400000000ff */
[----:B------:R-:W-:Y:S01]  /*3530*/  F2FP.F16.F32.PACK_AB R53, R83, R88 ;  /* 0x000000585335723e */ /* 0x000fe200000000ff */
[----:B------:R-:W-:Y:S06]  /*3540*/  @!P0 BRA `(.L_x_21) ;  /* 0x0000000000048947 */ /* 0x000fec0003800000 */
[----:B------:R-:W-:Y:S01]  /*3550*/  BPT.TRAP 0x1 ;  /* 0x000000040000795c */ /* 0x000fe20000300000 */
.L_x_21:
[----:B------:R-:W-:Y:S01]  /*3560*/  ULEA UR6, UR35, UR32, 0x3 ;  /* 0x0000002023067291 */ /* 0x000fe2000f8e183f */
[----:B------:R-:W-:-:S08]  /*3570*/  SHF.L.U32 R6, R18, 0x1f, RZ ;  /* 0x0000001f12067819 */ /* 0x000fd000000006ff */
[----:B------:R-:W1:Y:S02]  /*3580*/  SYNCS.PHASECHK.TRANS64.TRYWAIT P1, [UR6+0x2c200], R6 ;  /* 0x02c20006ff0075a7 */ /* 0x000e640008020146 */
[----:B-1----:R-:W-:Y:S05]  /*3590*/  @!P1 BRA `(.L_x_22) ;  /* 0x0000009800609947 */ /* 0x002fea0003800000 */
.L_x_122:
[----:B------:R-:W-:Y:S01]  /*35a0*/  UIMAD UR10, UR35, 0x700, UR34 ;  /* 0x00000700230a78a4 */ /* 0x000fe2000f8e0222 */
[----:B------:R-:W-:Y:S01]  /*35b0*/  WARPGROUP.ARRIVE ;  /* 0x00000000000079c5 */ /* 0x000fe20000000000 */
[----:B------:R-:W-:Y:S01]  /*35c0*/  UMOV UR7, 0xc0000010 ;  /* 0xc000001000077882 */ /* 0x000fe20000000000 */
[----:B------:R-:W-:Y:S01]  /*35d0*/  F2FP.F16.F32.PACK_AB R55, R61, R86 ;  /* 0x000000563d37723e */ /* 0x000fe200000000ff */
[----:B------:R-:W-:Y:S02]  /*35e0*/  UIADD3 UR11, UR10, 0x100, URZ ;  /* 0x000001000a0b7890 */ /* 0x000fe4000fffe03f */
[----:B------:R-:W-:Y:S02]  /*35f0*/  UIADD3 UR14, UR10, 0x200, URZ ;  /* 0x000002000a0e7890 */ /* 0x000fe4000fffe03f */
[----:B------:R-:W-:Y:S01]  /*3600*/  UMOV UR6, UR10 ;  /* 0x0000000a00067c82 */ /* 0x000fe20008000000 */
[----:B------:R-:W-:Y:S01]  /*3610*/  UIADD3 UR15, UR10, 0x300, URZ ;  /* 0x000003000a0f7890 */ /* 0x000fe2000fffe03f */
[----:B------:R-:W-:Y:S01]  /*3620*/  HGMMA.64x16x16.F32 R136, R24, gdesc[UR4].tnspB, RZ, !UPT, gsb0 ;  /* 0x4020000418887df0 */ /* 0x000fe2000c0008ff */
[----:B------:R-:W-:Y:S01]  /*3630*/  UMOV UR6, UR11 ;  /* 0x0000000b00067c82 */ /* 0x000fe20008000000 */
[----:B------:R-:W-:Y:S01]  /*3640*/  UMOV UR7, 0xc0000010 ;  /* 0xc000001000077882 */ /* 0x000fe20000000000 */
[----:B------:R-:W-:-:S02]  /*3650*/  UIADD3 UR18, UR10, 0x400, URZ ;  /* 0x000004000a127890 */ /* 0x000fc4000fffe03f */
[----:B------:R-:W-:Y:S01]  /*3660*/  UIADD3 UR11, UR10, 0x500, URZ ;  /* 0x000005000a0b7890 */ /* 0x000fe2000fffe03f */
[----:B------:R-:W-:Y:S02]  /*3670*/  WARPGROUP.DEPBAR.LE gsb0, 0x0 ;  /* 0x00008000000079c5 */ /* 0x000fe40000010000 */
[----:B------:R-:W-:-:S06]  /*3680*/  WARPGROUP.ARRIVE ;  /* 0x00000000000079c5 */ /* 0x000fcc0000000000 */
[----:B------:R-:W-:Y:S01]  /*3690*/  HGMMA.64x16x16.F32 R128, R24, gdesc[UR4].tnspB, RZ, !UPT, gsb0 ;  /* 0x4020000418807df0 */ /* 0x000fe2000c0008ff */
[----:B------:R-:W-:Y:S01]  /*36a0*/  UMOV UR6, UR14 ;  /* 0x0000000e00067c82 */ /* 0x000fe20008000000 */
[----:B------:R-:W-:Y:S01]  /*36b0*/  UMOV UR7, 0xc0000010 ;  /* 0xc000001000077882 */ /* 0x000fe20000000000 */
        /* <DEDUP_REMOVED lines=28> */
[----:B------:R-:W-:Y:S01]  /*3880*/  UIADD3 UR6, UR10, 0x20, URZ ;  /* 0x000000200a067890 */ /* 0x000fe2000fffe03f */
[----:B------:R-:W-:Y:S01]  /*3890*/  UMOV UR7, 0xc0000010 ;  /* 0xc000001000077882 */ /* 0x000fe20000000000 */
[----:B------:R-:W-:Y:S02]  /*38a0*/  WARPGROUP.DEPBAR.LE gsb0, 0x0 ;  /* 0x00008000000079c5 */ /* 0x000fe40000010000 */
[----:B------:R-:W-:-:S06]  /*38b0*/  WARPGROUP.ARRIVE ;  /* 0x00000000000079c5 */ /* 0x000fcc0000000000 */
[----:B------:R-:W-:Y:S01]  /*38c0*/  HGMMA.64x16x16.F32 R136, R28, gdesc[UR4].tnspB, R136, gsb0 ;  /* 0x402000041c887df0 */ /* 0x000fe20008000888 */
[----:B------:R-:W-:Y:S01]  /*38d0*/  UMOV UR6, UR11 ;  /* 0x0000000b00067c82 */ /* 0x000fe20008000000 */
[----:B------:R-:W-:Y:S01]  /*38e0*/  UMOV UR7, 0xc0000010 ;  /* 0xc000001000077882 */ /* 0x000fe20000000000 */
[----:B------:R-:W-:Y:S01]  /*38f0*/  UIADD3 UR11, UR10, 0x520, URZ ;  /* 0x000005200a0b7890 */ /* 0x000fe2000fffe03f */
        /* <DEDUP_REMOVED lines=245> */
[----:B------:R-:W-:Y:S02]  /*4850*/  UIADD3 UR11, UR10, 0x5e0, URZ ;  /* 0x000005e00a0b7890 */ /* 0x000fe4000fffe03f */
[----:B------:R-:W-:Y:S01]  /*4860*/  UIADD3 UR10, UR10, 0x6e0, URZ ;  /* 0x000006e00a0a7890 */ /* 0x000fe2000fffe03f */
[----:B------:R-:W-:Y:S02]  /*4870*/  WARPGROUP.DEPBAR.LE gsb0, 0x0 ;  /* 0x00008000000079c5 */ /* 0x000fe40000010000 */
[----:B------:R-:W-:-:S06]  /*4880*/  WARPGROUP.ARRIVE ;  /* 0x00000000000079c5 */ /* 0x000fcc0000000000 */
[----:B------:R-:W-:Y:S01]  /*4890*/  HGMMA.64x16x16.F32 R128, R52, gdesc[UR4].tnspB, R128, gsb0 ;  /* 0x4020000434807df0 */ /* 0x000fe20008000880 */
[----:B------:R-:W-:Y:S01]  /*48a0*/  UMOV UR6, UR14 ;  /* 0x0000000e00067c82 */ /* 0x000fe20008000000 */
[----:B------:R-:W-:Y:S01]  /*48b0*/  UMOV UR7, 0xc0000010 ;  /* 0xc000001000077882 */ /* 0x000fe20000000000 */
        /* <DEDUP_REMOVED lines=22> */
[----:B------:R-:W-:Y:S03]  /*4a20*/  HGMMA.64x16x16.F32 R88, R52, gdesc[UR4].tnspB, R88, gsb0 ;  /* 0x4020000434587df0 */ /* 0x000fe60008000858 */
[----:B------:R-:W-:Y:S02]  /*4a30*/  WARPGROUP.DEPBAR.LE gsb0, 0x0 ;  /* 0x00008000000079c5 */ /* 0x000fe40000010000 */
[----:B------:R-:W-:Y:S05]  /*4a40*/  @!P0 BRA `(.L_x_23) ;  /* 0x0000000000048947 */ /* 0x000fea0003800000 */
[----:B------:R-:W-:Y:S01]  /*4a50*/  BPT.TRAP 0x1 ;  /* 0x000000040000795c */ /* 0x000fe20000300000 */
.L_x_23:
[----:B------:R-:W-:Y:S02]  /*4a60*/  UISETP.GT.U32.AND UP0, UPT, UR46, 0x1, UPT ;  /* 0x000000012e00788c */ /* 0x000fe4000bf04070 */
[----:B------:R-:W-:-:S04]  /*4a70*/  UIADD3 UR40, UR40, 0x2c228, URZ ;  /* 0x0002c22828287890 */ /* 0x000fc8000fffe03f */
[----:B------:R-:W-:Y:S01]  /*4a80*/  PLOP3.LUT P1, PT, PT, PT, UP0, 0x80, 0x0 ;  /* 0x000000000000781c */ /* 0x000fe20003f2f008 */
[----:B------:R-:W-:-:S09]  /*4a90*/  UPRMT UR40, URZ, 0x654, UR40 ;  /* 0x000006543f287896 */ /* 0x000fd20008000028 */
[----:B------:R-:W-:Y:S03]  /*4aa0*/  SYNCS.ARRIVE.TRANS64.RED.A1T0 RZ, [UR40], RZ ;  /* 0x000000ffffff79a7 */ /* 0x000fe60008100428 */
[----:B------:R-:W-:Y:S05]  /*4ab0*/  @P1 BRA `(.L_x_24) ;  /* 0x0000000000041947 */ /* 0x000fea0003800000 */
[----:B------:R-:W-:Y:S01]  /*4ac0*/  BPT.TRAP 0x1 ;  /* 0x000000040000795c */ /* 0x000fe20000300000 */
.L_x_24:
[----:B-1----:R-:W1:Y:S01]  /*4ad0*/  LDC R6, c[0x0][0x28c] ;  /* 0x0000a300ff067b82 */ /* 0x002e620000000800 */
[----:B------:R-:W-:-:S04]  /*4ae0*/  UIADD3 UR52, UR35, 0x1, URZ ;  /* 0x0000000123347890 */ /* 0x000fc8000fffe03f */
[----:B------:R-:W-:-:S04]  /*4af0*/  UISETP.NE.AND UP0, UPT, UR52, 0x5, UPT ;  /* 0x000000053400788c */ /* 0x000fc8000bf05270 */
[----:B------:R-:W-:Y:S02]  /*4b00*/  USEL UR6, URZ, 0x1, UP0 ;  /* 0x000000013f067887 */ /* 0x000fe40008000000 */
[----:B------:R-:W-:-:S04]  /*4b10*/  USEL UR52, UR52, URZ, UP0 ;  /* 0x0000003f34347287 */ /* 0x000fc80008000000 */
[----:B------:R-:W-:Y:S02]  /*4b20*/  LOP3.LUT R18, R18, UR6, RZ, 0x3c, !PT ;  /* 0x0000000612127c12 */ /* 0x000fe4000f8e3cff */
[----:B-1----:R-:W-:-:S13]  /*4b30*/  ISETP.GE.AND P2, PT, R6, 0x81, PT ;  /* 0x000000810600780c */ /* 0x002fda0003f46270 */
[----:B------:R-:W-:Y:S05]  /*4b40*/  @!P2 BRA `(.L_x_25) ;  /* 0x0000003c0074a947 */ /* 0x000fea0003800000 */
[----:B------:R-:W-:Y:S01]  /*4b50*/  IADD3 R6, R6, 0x7f, RZ ;  /* 0x0000007f06067810 */ /* 0x000fe20007ffe0ff */
[----:B------:R-:W-:Y:S01]  /*4b60*/  ULDC UR40, c[0x0][0x604] ;  /* 0x0001810000287ab9 */ /* 0x000fe20000000800 */
[----:B------:R-:W-:Y:S02]  /*4b70*/  MOV R9, R5 ;  /* 0x0000000500097202 */ /* 0x000fe40000000f00 */
[----:B------:R-:W-:-:S04]  /*4b80*/  SHF.R.S32.HI R7, RZ, 0x1f, R6 ;  /* 0x0000001fff077819 */ /* 0x000fc80000011406 */
[----:B------:R-:W-:Y:S02]  /*4b90*/  LEA.HI R6, R7, R6, RZ, 0x7 ;  /* 0x0000000607067211 */ /* 0x000fe400078f38ff */
[----:B------:R-:W-:Y:S02]  /*4ba0*/  MOV R7, R4 ;  /* 0x0000000400077202 */ /* 0x000fe40000000f00 */
[----:B------:R-:W-:-:S07]  /*4bb0*/  SHF.R.S32.HI R6, RZ, 0x7, R6 ;  /* 0x00000007ff067819 */ /* 0x000fce0000011406 */
.L_x_36:
[----:B------:R-:W-:Y:S05]  /*4bc0*/  @!P0 BRA `(.L_x_26) ;  /* 0x0000000000048947 */ /* 0x000fea0003800000 */
[----:B------:R-:W-:Y:S01]  /*4bd0*/  BPT.TRAP 0x1 ;  /* 0x000000040000795c */ /* 0x000fe20000300000 */
.L_x_26:
[----:B------:R-:W1:Y:S01]  /*4be0*/  S2UR UR6, SR_CgaCtaId ;  /* 0x00000000000679c3 */ /* 0x000e620000008800 */
[----:B------:R-:W-:Y:S01]  /*4bf0*/  UMOV UR32, 0x400 ;  /* 0x0000040000207882 */ /* 0x000fe20000000000 */
[----:B------:R-:W-:Y:S01]  /*4c00*/  SHF.L.U32 R4, R18, 0x1f, RZ ;  /* 0x0000001f12047819 */ /* 0x000fe200000006ff */
[----:B-1----:R-:W-:-:S04]  /*4c10*/  ULEA UR32, UR6, UR32, 0x18 ;  /* 0x0000002006207291 */ /* 0x002fc8000f8ec03f */
[----:B------:R-:W-:-:S09]  /*4c20*/  ULEA UR6, UR52, UR32, 0x3 ;  /* 0x0000002034067291 */ /* 0x000fd2000f8e183f */
[----:B------:R-:W1:Y:S02]  /*4c30*/  SYNCS.PHASECHK.TRANS64.TRYWAIT P2, [UR6+0x2c200], R4 ;  /* 0x02c20004ff0075a7 */ /* 0x000e640008040146 */
[----:B-1----:R-:W-:Y:S05]  /*4c40*/  @!P2 BRA `(.L_x_27) ;  /* 0x0000008000cca947 */ /* 0x002fea0003800000 */
.L_x_123:
[----:B------:R-:W-:Y:S01]  /*4c50*/  UIMAD UR30, UR52, 0x700, UR33 ;  /* 0x00000700341e78a4 */ /* 0x000fe2000f8e0221 */
[----:B------:R-:W-:Y:S01]  /*4c60*/  WARPGROUP.ARRIVE ;  /* 0x00000000000079c5 */ /* 0x000fe20000000000 */
[----:B------:R-:W-:Y:S01]  /*4c70*/  UMOV UR31, 0xc0000010 ;  /* 0xc0000010001f7882 */ /* 0x000fe20000000000 */
[----:B------:R-:W-:Y:S01]  /*4c80*/  UMOV UR7, 0xc0000010 ;  /* 0xc000001000077882 */ /* 0x000fe20000000000 */
[----:B------:R-:W-:Y:S02]  /*4c90*/  UIADD3 UR6, UR30, 0x100, URZ ;  /* 0x000001001e067890 */ /* 0x000fe4000fffe03f */
[----:B------:R-:W-:Y:S01]  /*4ca0*/  UIADD3 UR10, UR30, 0x200, URZ ;  /* 0x000002001e0a7890 */ /* 0x000fe2000fffe03f */
[----:B------:R-:W-:Y:S02]  /*4cb0*/  UMOV UR11, 0xc0000010 ;  /* 0xc0000010000b7882 */ /* 0x000fe40000000000 */
[----:B------:R-:W-:Y:S01]  /*4cc0*/  HGMMA.64x128x16.F32 R24, gdesc[UR28], RZ, !UPT, gsb0 ;  /* 0x01e000001c1879f0 */ /* 0x000fe2000c0008ff */
[----:B------:R-:W-:Y:S01]  /*4cd0*/  UIADD3 UR14, UR30, 0x300, URZ ;  /* 0x000003001e0e7890 */ /* 0x000fe2000fffe03f */
[----:B------:R-:W-:Y:S01]  /*4ce0*/  UMOV UR15, 0xc0000010 ;  /* 0xc0000010000f7882 */ /* 0x000fe20000000000 */
[----:B------:R-:W-:Y:S01]  /*4cf0*/  UIADD3 UR18, UR30, 0x400, URZ ;  /* 0x000004001e127890 */ /* 0x000fe2000fffe03f */
[----:B------:R-:W-:Y:S01]  /*4d00*/  UMOV UR19, 0xc0000010 ;  /* 0xc000001000137882 */ /* 0x000fe20000000000 */
[----:B------:R-:W-:Y:S01]  /*4d10*/  UIADD3 UR22, UR30, 0x500, URZ ;  /* 0x000005001e167890 */ /* 0x000fe2000fffe03f */
[----:B------:R-:W-:Y:S01]  /*4d20*/  UMOV UR23, 0xc0000010 ;  /* 0xc000001000177882 */ /* 0x000fe20000000000 */
[----:B------:R-:W-:Y:S01]  /*4d30*/  UIADD3 UR26, UR30, 0x600, URZ ;  /* 0x000006001e1a7890 */ /* 0x000fe2000fffe03f */
[----:B------:R-:W-:Y:S01]  /*4d40*/  UMOV UR27, 0xc0000010 ;  /* 0xc0000010001b7882 */ /* 0x000fe20000000000 */
[----:B------:R-:W-:-:S02]  /*4d50*/  WARPGROUP.DEPBAR.LE gsb0, 0x0 ;  /* 0x00008000000079c5 */ /* 0x000fc40000010000 */
[----:B------:R-:W-:-:S06]  /*4d60*/  WARPGROUP.ARRIVE ;  /* 0x00000000000079c5 */ /* 0x000fcc0000000000 */
[----:B------:R-:W-:Y:S03]  /*4d70*/  HGMMA.64x128x16.F32 R24, gdesc[UR4], R24, gsb0 ;  /* 0x01e00000041879f0 */ /* 0x000fe60008000818 */
[----:B------:R-:W-:Y:S02]  /*4d80*/  WARPGROUP.DEPBAR.LE gsb0, 0x0 ;  /* 0x00008000000079c5 */ /* 0x000fe40000010000 */
[----:B------:R-:W-:-:S07]  /*4d90*/  WARPGROUP.ARRIVE ;  /* 0x00000000000079c5 */ /* 0x000fce0000000000 */
[----:B------:R-:W-:Y:S01]  /*4da0*/  HGMMA.64x128x16.F32 R24, gdesc[UR8], R24, gsb0 ;  /* 0x01e00000081879f0 */ /* 0x000fe20008000818 */
[----:B------:R-:W-:-:S04]  /*4db0*/  UIADD3 UR10, UR52, 0x1, URZ ;  /* 0x00000001340a7890 */ /* 0x000fc8000fffe03f */
[----:B------:R-:W-:-:S04]  /*4dc0*/  UISETP.NE.AND UP0, UPT, UR10, 0x5, UPT ;  /* 0x000000050a00788c */ /* 0x000fc8000bf05270 */
[----:B------:R-:W-:Y:S02]  /*4dd0*/  USEL UR6, URZ, 0x1, UP0 ;  /* 0x000000013f067887 */ /* 0x000fe40008000000 */
[----:B------:R-:W-:-:S04]  /*4de0*/  USEL UR10, UR10, URZ, UP0 ;  /* 0x0000003f0a0a7287 */ /* 0x000fc80008000000 */
[----:B------:R-:W-:Y:S01]  /*4df0*/  LOP3.LUT R18, R18, UR6, RZ, 0x3c, !PT ;  /* 0x0000000612127c12 */ /* 0x000fe2000f8e3cff */
[----:B------:R-:W-:Y:S02]  /*4e00*/  WARPGROUP.DEPBAR.LE gsb0, 0x0 ;  /* 0x00008000000079c5 */ /* 0x000fe40000010000 */
[----:B------:R-:W-:-:S06]  /*4e10*/  WARPGROUP.ARRIVE ;  /* 0x00000000000079c5 */ /* 0x000fcc0000000000 */
        /* <DEDUP_REMOVED lines=11> */
[----:B------:R-:W-:Y:S05]  /*4ed0*/  @!P0 BRA `(.L_x_28) ;  /* 0x0000000000048947 */ /* 0x000fea0003800000 */
[----:B------:R-:W-:Y:S01]  /*4ee0*/  BPT.TRAP 0x1 ;  /* 0x000000040000795c */ /* 0x000fe20000300000 */
.L_x_28:
[----:B-1----:R-:W-:Y:S01]  /*4ef0*/  FMNMX R4, R24, R7, !PT ;  /* 0x0000000718047209 */ /* 0x002fe20007800000 */
[----:B------:R-:W-:Y:S01]  /*4f00*/  ULEA UR6, UR10, UR32, 0x3 ;  /* 0x000000200a067291 */ /* 0x000fe2000f8e183f */
[----:B------:R-:W-:Y:S02]  /*4f10*/  FMNMX R10, R26, R9, !PT ;  /* 0x000000091a0a7209 */ /* 0x000fe40007800000 */
        /* <DEDUP_REMOVED lines=41> */
[----:B------:R-:W-:Y:S01]  /*51b0*/  FMNMX R10, R34, R5, !PT ;  /* 0x00000005220a7209 */ /* 0x000fe20007800000 */
[----:B------:R-:W-:Y:S02]  /*51c0*/  FADD R20, -R20, R7 ;  /* 0x0000000714147221 */ /* 0x000fe40000000100 */
[--C-:B------:R-:W-:Y:S01]  /*51d0*/  FFMA R24, R24, UR40, -R144.reuse ;  /* 0x0000002818187c23 */ /* 0x100fe20008000890 */
[--C-:B------:R-:W-:Y:S01]  /*51e0*/  FFMA R11, R25, UR40, -R144.reuse ;  /* 0x00000028190b7c23 */ /* 0x100fe20008000890 */
[----:B------:R-:W-:Y:S01]  /*51f0*/  FMNMX R5, R35, R10, !PT ;  /* 0x0000000a23057209 */ /* 0x000fe20007800000 */
[--C-:B------:R-:W-:Y:S01]  /*5200*/  FFMA R8, R28, UR40, -R144.reuse ;  /* 0x000000281c087c23 */ /* 0x100fe20008000890 */
        /* <DEDUP_REMOVED lines=14> */
[----:B------:R-:W-:Y:S01]  /*52f0*/  @!P6 FMUL R24, R24, 0.5 ;  /* 0x3f0000001818e820 */ /* 0x000fe20000400000 */
[----:B------:R-:W-:Y:S01]  /*5300*/  FSETP.GEU.AND P2, PT, R28, -126, PT ;  /* 0xc2fc00001c00780b */ /* 0x000fe20003f4e000 */
[----:B------:R-:W-:Y:S01]  /*5310*/  @!P3 FMUL R11, R11, 0.5 ;  /* 0x3f0000000b0bb820 */ /* 0x000fe20000400000 */
[----:B------:R-:W-:Y:S01]  /*5320*/  FMNMX R5, R43, R10, !PT ;  /* 0x0000000a2b057209 */ /* 0x000fe20007800000 */
[--C-:B------:R-:W-:Y:S01]  /*5330*/  FFMA R10, R36, UR40, -R144.reuse ;  /* 0x00000028240a7c23 */ /* 0x100fe20008000890 */
[--C-:B------:R-:W-:Y:S01]  /*5340*/  FFMA R36, R48, UR40, -R144.reuse ;  /* 0x0000002830247c23 */ /* 0x100fe20008000890 */
[----:B------:R-:W1:Y:S01]  /*5350*/  MUFU.EX2 R24, R24 ;  /* 0x0000001800187308 */ /* 0x000e620000000800 */
[----:B------:R-:W-:Y:S01]  /*5360*/  FMNMX R12, R46, R5, !PT ;  /* 0x000000052e0c7209 */ /* 0x000fe20007800000 */
[----:B------:R-:W-:Y:S01]  /*5370*/  @!P4 FMUL R8, R8, 0.5 ;  /* 0x3f0000000808c820 */ /* 0x000fe20000400000 */
[--C-:B------:R-:W-:Y:S01]  /*5380*/  FFMA R45, R53, UR40, -R144.reuse ;  /* 0x00000028352d7c23 */ /* 0x100fe20008000890 */
[----:B------:R-:W-:Y:S01]  /*5390*/  @!P5 FMUL R13, R13, 0.5 ;  /* 0x3f0000000d0dd820 */ /* 0x000fe20000400000 */
[----:B------:R-:W-:Y:S01]  /*53a0*/  FMNMX R5, R47, R12, !PT ;  /* 0x0000000c2f057209 */ /* 0x000fe20007800000 */
[--C-:B------:R-:W-:Y:S01]  /*53b0*/  FFMA R41, R49, UR40, -R144.reuse ;  /* 0x0000002831297c23 */ /* 0x100fe20008000890 */
[--C-:B------:R-:W-:Y:S01]  /*53c0*/  FFMA R49, R56, UR40, -R144.reuse ;  /* 0x0000002838317c23 */ /* 0x100fe20008000890 */
[----:B------:R-:W2:Y:S01]  /*53d0*/  MUFU.EX2 R11, R11 ;  /* 0x0000000b000b7308 */ /* 0x000ea20000000800 */
[----:B------:R-:W-:Y:S01]  /*53e0*/  FMNMX R12, R50, R5, !PT ;  /* 0x00000005320c7209 */ /* 0x000fe20007800000 */
[----:B------:R-:W-:Y:S01]  /*53f0*/  @!P2 FMUL R28, R28, 0.5 ;  /* 0x3f0000001c1ca820 */ /* 0x000fe20000400000 */
[--C-:B------:R-:W-:Y:S01]  /*5400*/  FFMA R40, R57, UR40, -R144.reuse ;  /* 0x0000002839287c23 */ /* 0x100fe20008000890 */
[--C-:B------:R-:W-:Y:S01]  /*5410*/  FFMA R57, R64, UR40, -R144.reuse ;  /* 0x0000002840397c23 */ /* 0x100fe20008000890 */
[----:B------:R-:W-:Y:S01]  /*5420*/  FMNMX R5, R51, R12, !PT ;  /* 0x0000000c33057209 */ /* 0x000fe20007800000 */
[--C-:B------:R-:W-:Y:S01]  /*5430*/  FFMA R53, R60, UR40, -R144.reuse ;  /* 0x000000283c357c23 */ /* 0x100fe20008000890 */
[--C-:B------:R-:W-:Y:S01]  /*5440*/  FFMA R48, R69, UR40, -R144.reuse ;  /* 0x0000002845307c23 */ /* 0x100fe20008000890 */
[----:B------:R-:W3:Y:S01]  /*5450*/  MUFU.EX2 R8, R8 ;  /* 0x0000000800087308 */ /* 0x000ee20000000800 */
[----:B-1----:R-:W-:Y:S01]  /*5460*/  @!P6 FMUL R24, R24, R24 ;  /* 0x000000181818e220 */ /* 0x002fe20000400000 */
[----:B------:R-:W-:Y:S01]  /*5470*/  FSETP.GEU.AND P6, PT, R15, -126, PT ;  /* 0xc2fc00000f00780b */ /* 0x000fe20003fce000 */
[--C-:B------:R-:W-:Y:S01]  /*5480*/  FFMA R69, R76, UR40, -R144.reuse ;  /* 0x000000284c457c23 */ /* 0x100fe20008000890 */
[----:B------:R-:W-:Y:S01]  /*5490*/  FMNMX R12, R54, R5, !PT ;  /* 0x00000005360c7209 */ /* 0x000fe20007800000 */
[----:B------:R-:W-:Y:S01]  /*54a0*/  FFMA R64, R85, UR40, -R144 ;  /* 0x0000002855407c23 */ /* 0x000fe20008000890 */
[----:B------:R-:W-:-:S02]  /*54b0*/  FMUL R20, R20, UR40 ;  /* 0x0000002814147c20 */ /* 0x000fc40008400000 */
[----:B------:R-:W1:Y:S01]  /*54c0*/  MUFU.EX2 R13, R13 ;  /* 0x0000000d000d7308 */ /* 0x000e620000000800 */
[----:B--2---:R-:W-:Y:S01]  /*54d0*/  @!P3 FMUL R11, R11, R11 ;  /* 0x0000000b0b0bb220 */ /* 0x004fe20000400000 */
[----:B------:R-:W-:Y:S02]  /*54e0*/  FSETP.GEU.AND P3, PT, R10, -126, PT ;  /* 0xc2fc00000a00780b */ /* 0x000fe40003f6e000 */
[----:B------:R-:W-:Y:S01]  /*54f0*/  FMNMX R5, R55, R12, !PT ;  /* 0x0000000c37057209 */ /* 0x000fe20007800000 */
[----:B------:R-:W-:Y:S02]  /*5500*/  FFMA R12, R44, UR40, -R144 ;  /* 0x000000282c0c7c23 */ /* 0x000fe40008000890 */
[----:B------:R-:W-:Y:S01]  /*5510*/  @!P6 FMUL R15, R15, 0.5 ;  /* 0x3f0000000f0fe820 */ /* 0x000fe20000400000 */
[----:B------:R-:W2:Y:S01]  /*5520*/  MUFU.EX2 R28, R28 ;  /* 0x0000001c001c7308 */ /* 0x000ea20000000800 */
[----:B---3--:R-:W-:Y:S01]  /*5530*/  @!P4 FMUL R8, R8, R8 ;  /* 0x000000080808c220 */ /* 0x008fe20000400000 */
[----:B------:R-:W-:-:S02]  /*5540*/  FSETP.GEU.AND P4, PT, R21, -126, PT ;  /* 0xc2fc00001500780b */ /* 0x000fc40003f8e000 */
[----:B------:R-:W-:-:S03]  /*5550*/  FMNMX R14, R58, R5, !PT ;  /* 0x000000053a0e7209 */ /* 0x000fc60007800000 */
[----:B------:R-:W-:Y:S01]  /*5560*/  @!P3 FMUL R10, R10, 0.5 ;  /* 0x3f0000000a0ab820 */ /* 0x000fe20000400000 */
[----:B------:R-:W3:Y:S01]  /*5570*/  MUFU.EX2 R15, R15 ;  /* 0x0000000f000f7308 */ /* 0x000ee20000000800 */
[----:B-1----:R-:W-:Y:S01]  /*5580*/  @!P5 FMUL R13, R13, R13 ;  /* 0x0000000d0d0dd220 */ /* 0x002fe20000400000 */
[----:B------:R-:W-:Y:S02]  /*5590*/  FSETP.GEU.AND P5, PT, R32, -126, PT ;  /* 0xc2fc00002000780b */ /* 0x000fe40003fae000 */
[----:B------:R-:W-:-:S03]  /*55a0*/  FMNMX R5, R59, R14, !PT ;  /* 0x0000000e3b057209 */ /* 0x000fc60007800000 */
[----:B------:R-:W-:Y:S01]  /*55b0*/  @!P4 FMUL R21, R21, 0.5 ;  /* 0x3f0000001515c820 */ /* 0x000fe20000400000 */
[----:B------:R-:W1:Y:S01]  /*55c0*/  MUFU.EX2 R10, R10 ;  /* 0x0000000a000a7308 */ /* 0x000e620000000800 */
[----:B--2---:R-:W-:Y:S01]  /*55d0*/  @!P2 FMUL R28, R28, R28 ;  /* 0x0000001c1c1ca220 */ /* 0x004fe20000400000 */
[----:B------:R-:W-:Y:S02]  /*55e0*/  FSETP.GEU.AND P2, PT, R23, -126, PT ;  /* 0xc2fc00001700780b */ /* 0x000fe40003f4e000 */
[----:B------:R-:W-:-:S03]  /*55f0*/  FMNMX R14, R62, R5, !PT ;  /* 0x000000053e0e7209 */ /* 0x000fc60007800000 */
[----:B------:R-:W-:Y:S01]  /*5600*/  @!P5 FMUL R32, R32, 0.5 ;  /* 0x3f0000002020d820 */ /* 0x000fe20000400000 */
[----:B------:R-:W2:Y:S01]  /*5610*/  MUFU.EX2 R21, R21 ;  /* 0x0000001500157308 */ /* 0x000ea20000000800 */
[----:B---3--:R-:W-:Y:S01]  /*5620*/  @!P6 FMUL R15, R15, R15 ;  /* 0x0000000f0f0fe220 */ /* 0x008fe20000400000 */
[----:B------:R-:W-:Y:S02]  /*5630*/  FSETP.GEU.AND P6, PT, R12, -126, PT ;  /* 0xc2fc00000c00780b */ /* 0x000fe40003fce000 */
        /* <DEDUP_REMOVED lines=10> */
[----:B------:R-:W-:Y:S01]  /*56e0*/  FMNMX R5, R67, R14, !PT ;  /* 0x0000000e43057209 */ /* 0x000fe20007800000 */
[--C-:B------:R-:W-:Y:S01]  /*56f0*/  FFMA R14, R52, UR40, -R144.reuse ;  /* 0x00000028340e7c23 */ /* 0x100fe20008000890 */
[--C-:B------:R-:W-:Y:S01]  /*5700*/  FFMA R52, R73, UR40, -R144.reuse ;  /* 0x0000002849347c23 */ /* 0x100fe20008000890 */
[----:B------:R-:W-:Y:S01]  /*5710*/  @!P3 FMUL R37, R37, 0.5 ;  /* 0x3f0000002525b820 */ /* 0x000fe20000400000 */
[----:B------:R-:W2:Y:S01]  /*5720*/  MUFU.EX2 R12, R12 ;  /* 0x0000000c000c7308 */ /* 0x000ea20000000800 */
[----:B---3--:R-:W-:Y:S01]  /*5730*/  @!P5 FMUL R32, R32, R32 ;  /* 0x000000202020d220 */ /* 0x008fe20000400000 */
[----:B------:R-:W-:Y:S01]  /*5740*/  FSETP.GEU.AND P5, PT, R41, -126, PT ;  /* 0xc2fc00002900780b */ /* 0x000fe20003fae000 */
[----:B------:R-:W-:Y:S01]  /*5750*/  FFMA R73, R80, UR40, -R144 ;  /* 0x0000002850497c23 */ /* 0x000fe20008000890 */
[----:B------:R-:W-:-:S03]  /*5760*/  FMNMX R22, R70, R5, !PT ;  /* 0x0000000546167209 */ /* 0x000fc60007800000 */
[----:B------:R-:W-:Y:S01]  /*5770*/  @!P4 FMUL R36, R36, 0.5 ;  /* 0x3f0000002424c820 */ /* 0x000fe20000400000 */
[----:B------:R-:W3:Y:S01]  /*5780*/  MUFU.EX2 R37, R37 ;  /* 0x0000002500257308 */ /* 0x000ee20000000800 */
[----:B------:R-:W-:Y:S01]  /*5790*/  FMNMX R5, R71, R22, !PT ;  /* 0x0000001647057209 */ /* 0x000fe20007800000 */
[----:B-1----:R-:W-:Y:S01]  /*57a0*/  @!P2 FMUL R23, R23, R23 ;  /* 0x000000171717a220 */ /* 0x002fe20000400000 */
[----:B------:R-:W-:Y:S02]  /*57b0*/  FSETP.GEU.AND P2, PT, R14, -126, PT ;  /* 0xc2fc00000e00780b */ /* 0x000fe40003f4e000 */
[----:B------:R-:W-:Y:S02]  /*57c0*/  FMNMX R22, R74, R5, !PT ;  /* 0x000000054a167209 */ /* 0x000fe40007800000 */
[----:B------:R-:W-:Y:S01]  /*57d0*/  @!P5 FMUL R41, R41, 0.5 ;  /* 0x3f0000002929d820 */ /* 0x000fe20000400000 */
[----:B------:R-:W1:Y:S01]  /*57e0*/  MUFU.EX2 R36, R36 ;  /* 0x0000002400247308 */ /* 0x000e620000000800 */
[----:B--2---:R-:W-:Y:S01]  /*57f0*/  @!P6 FMUL R12, R12, R12 ;  /* 0x0000000c0c0ce220 */ /* 0x004fe20000400000 */
[----:B------:R-:W-:-:S02]  /*5800*/  FSETP.GEU.AND P6, PT, R45, -126, PT ;  /* 0xc2fc00002d00780b */ /* 0x000fc40003fce000 */
[----:B------:R-:W-:-:S04]  /*5810*/  FMNMX R5, R75, R22, !PT ;  /* 0x000000164b057209 */ /* 0x000fc80007800000 */
[----:B------:R-:W2:Y:S01]  /*5820*/  MUFU.EX2 R41, R41 ;  /* 0x0000002900297308 */ /* 0x000ea20000000800 */
[----:B---3--:R-:W-:Y:S01]  /*5830*/  @!P3 FMUL R37, R37, R37 ;  /* 0x000000252525b220 */ /* 0x008fe20000400000 */
[----:B------:R-:W-:Y:S01]  /*5840*/  FSETP.GEU.AND P3, PT, R49, -126, PT ;  /* 0xc2fc00003100780b */ /* 0x000fe20003f6e000 */
[----:B------:R-:W-:Y:S01]  /*5850*/  @!P2 FMUL R14, R14, 0.5 ;  /* 0x3f0000000e0ea820 */ /* 0x000fe20000400000 */
[----:B------:R-:W-:-:S03]  /*5860*/  FMNMX R22, R78, R5, !PT ;  /* 0x000000054e167209 */ /* 0x000fc60007800000 */
[----:B------:R-:W-:Y:S01]  /*5870*/  @!P6 FMUL R45, R45, 0.5 ;  /* 0x3f0000002d2de820 */ /* 0x000fe20000400000 */
[----:B------:R-:W-:Y:S01]  /*5880*/  FMNMX R5, R79, R22, !PT ;  /* 0x000000164f057209 */ /* 0x000fe20007800000 */
[----:B------:R-:W3:Y:S01]  /*5890*/  MUFU.EX2 R14, R14 ;  /* 0x0000000e000e7308 */ /* 0x000ee20000000800 */
[----:B-1----:R-:W-:Y:S01]  /*58a0*/  @!P4 FMUL R36, R36, R36 ;  /* 0x000000242424c220 */ /* 0x002fe20000400000 */
[----:B------:R-:W-:Y:S02]  /*58b0*/  FSETP.GEU.AND P4, PT, R40, -126, PT ;  /* 0xc2fc00002800780b */ /* 0x000fe40003f8e000 */
[----:B------:R-:W-:Y:S02]  /*58c0*/  FMNMX R22, R82, R5, !PT ;  /* 0x0000000552167209 */ /* 0x000fe40007800000 */
[----:B------:R-:W-:Y:S02]  /*58d0*/  @!P3 FMUL R49, R49, 0.5 ;  /* 0x3f0000003131b820 */ /* 0x000fe40000400000 */
[----:B------:R-:W1:Y:S01]  /*58e0*/  MUFU.EX2 R45, R45 ;  /* 0x0000002d002d7308 */ /* 0x000e620000000800 */
[----:B------:R-:W-:Y:S01]  /*58f0*/  FMNMX R5, R83, R22, !PT ;  /* 0x0000001653057209 */ /* 0x000fe20007800000 */
[----:B--2---:R-:W-:Y:S01]  /*5900*/  @!P5 FMUL R41, R41, R41 ;  /* 0x000000292929d220 */ /* 0x004fe20000400000 */
[----:B------:R-:W-:Y:S01]  /*5910*/  FSETP.GEU.AND P5, PT, R53, -126, PT ;  /* 0xc2fc00003500780b */ /* 0x000fe20003fae000 */
[--C-:B------:R-:W-:Y:S01]  /*5920*/  FFMA R22, R61, UR40, -R144.reuse ;  /* 0x000000283d167c23 */ /* 0x100fe20008000890 */
[----:B------:R-:W-:Y:S01]  /*5930*/  FMNMX R44, R86, R5, !PT ;  /* 0x00000005562c7209 */ /* 0x000fe20007800000 */
[--C-:B------:R-:W-:Y:S01]  /*5940*/  FFMA R61, R68, UR40, -R144.reuse ;  /* 0x00000028443d7c23 */ /* 0x100fe20008000890 */
[----:B------:R-:W-:Y:S01]  /*5950*/  @!P4 FMUL R40, R40, 0.5 ;  /* 0x3f0000002828c820 */ /* 0x000fe20000400000 */
[----:B------:R-:W2:Y:S01]  /*5960*/  MUFU.EX2 R49, R49 ;  /* 0x0000003100317308 */ /* 0x000ea20000000800 */
[----:B------:R-:W-:Y:S01]  /*5970*/  FMNMX R5, R87, R44, !PT ;  /* 0x0000002c57057209 */ /* 0x000fe20007800000 */
[--C-:B------:R-:W-:Y:S01]  /*5980*/  FFMA R44, R65, UR40, -R144.reuse ;  /* 0x00000028412c7c23 */ /* 0x100fe20008000890 */
[----:B---3--:R-:W-:Y:S01]  /*5990*/  @!P2 FMUL R14, R14, R14 ;  /* 0x0000000e0e0ea220 */ /* 0x008fe20000400000 */
[----:B------:R-:W-:Y:S01]  /*59a0*/  FSETP.GEU.AND P2, PT, R22, -126, PT ;  /* 0xc2fc00001600780b */ /* 0x000fe20003f4e000 */
[----:B------:R-:W-:Y:S01]  /*59b0*/  FFMA R65, R72, UR40, -R144 ;  /* 0x0000002848417c23 */ /* 0x000fe20008000890 */
[----:B------:R-:W3:Y:S02]  /*59c0*/  SHFL.BFLY PT, R56, R5, 0x1, 0x1f ;  /* 0x0c201f0005387f89 */ /* 0x000ee400000e0000 */
[----:B------:R-:W4:Y:S01]  /*59d0*/  MUFU.EX2 R40, R40 ;  /* 0x0000002800287308 */ /* 0x000f220000000800 */
[----:B-1----:R-:W-:Y:S01]  /*59e0*/  @!P6 FMUL R45, R45, R45 ;  /* 0x0000002d2d2de220 */ /* 0x002fe20000400000 */
[----:B------:R-:W-:Y:S01]  /*59f0*/  FSETP.GEU.AND P6, PT, R57, -126, PT ;  /* 0xc2fc00003900780b */ /* 0x000fe20003fce000 */
[----:B------:R-:W-:Y:S01]  /*5a00*/  @!P5 FMUL R53, R53, 0.5 ;  /* 0x3f0000003535d820 */ /* 0x000fe20000400000 */
[----:B--2---:R-:W-:Y:S01]  /*5a10*/  @!P3 FMUL R49, R49, R49 ;  /* 0x000000313131b220 */ /* 0x004fe20000400000 */
[----:B------:R-:W-:-:S04]  /*5a20*/  FSETP.GEU.AND P3, PT, R44, -126, PT ;  /* 0xc2fc00002c00780b */ /* 0x000fc80003f6e000 */
[----:B------:R-:W1:Y:S01]  /*5a30*/  MUFU.EX2 R53, R53 ;  /* 0x0000003500357308 */ /* 0x000e620000000800 */
[----:B------:R-:W-:Y:S01]  /*5a40*/  @!P2 FMUL R22, R22, 0.5 ;  /* 0x3f0000001616a820 */ /* 0x000fe20000400000 */
[----:B------:R-:W-:Y:S01]  /*5a50*/  FADD R7, R24, R49 ;  /* 0x0000003118077221 */ /* 0x000fe20000000000 */
[----:B------:R-:W-:-:S03]  /*5a60*/  F2FP.F16.F32.PACK_AB R24, R11, R24 ;  /* 0x000000180b18723e */ /* 0x000fc600000000ff */
[----:B------:R-:W-:Y:S01]  /*5a70*/  @!P6 FMUL R57, R57, 0.5 ;  /* 0x3f0000003939e820 */ /* 0x000fe20000400000 */
[----:B----4-:R-:W-:Y:S01]  /*5a80*/  @!P4 FMUL R40, R40, R40 ;  /* 0x000000282828c220 */ /* 0x010fe20000400000 */
[----:B------:R-:W-:Y:S01]  /*5a90*/  FSETP.GEU.AND P4, PT, R61, -126, PT ;  /* 0xc2fc00003d00780b */ /* 0x000fe20003f8e000 */
[----:B------:R-:W2:Y:S01]  /*5aa0*/  MUFU.EX2 R22, R22 ;  /* 0x0000001600167308 */ /* 0x000ea20000000800 */
[----:B---3--:R-:W-:Y:S01]  /*5ab0*/  FMNMX R5, R5, R56, !PT ;  /* 0x0000003805057209 */ /* 0x008fe20007800000 */
[----:B------:R-:W-:Y:S01]  /*5ac0*/  @!P3 FMUL R44, R44, 0.5 ;  /* 0x3f0000002c2cb820 */ /* 0x000fe20000400000 */
[--C-:B------:R-:W-:Y:S01]  /*5ad0*/  FFMA R56, R77, UR40, -R144.reuse ;  /* 0x000000284d387c23 */ /* 0x100fe20008000890 */
[----:B------:R-:W-:-:S04]  /*5ae0*/  FFMA R77, R84, UR40, -R144 ;  /* 0x00000028544d7c23 */ /* 0x000fc80008000890 */
[----:B------:R-:W3:Y:S01]  /*5af0*/  MUFU.EX2 R57, R57 ;  /* 0x0000003900397308 */ /* 0x000ee20000000800 */
[----:B-1----:R-:W-:Y:S01]  /*5b00*/  @!P5 FMUL R53, R53, R53 ;  /* 0x000000353535d220 */ /* 0x002fe20000400000 */
[----:B------:R-:W-:Y:S01]  /*5b10*/  FSETP.GEU.AND P5, PT, R48, -126, PT ;  /* 0xc2fc00003000780b */ /* 0x000fe20003fae000 */
[----:B------:R-:W1:Y:S01]  /*5b20*/  SHFL.BFLY PT, R60, R5, 0x2, 0x1f ;  /* 0x0c401f00053c7f89 */ /* 0x000e6200000e0000 */
[----:B------:R-:W-:-:S04]  /*5b30*/  @!P4 FMUL R61, R61, 0.5 ;  /* 0x3f0000003d3dc820 */ /* 0x000fc80000400000 */
        /* <DEDUP_REMOVED lines=11> */
[----:B-1----:R-:W-:Y:S01]  /*5bf0*/  FMNMX R5, R5, R60, !PT ;  /* 0x0000003c05057209 */ /* 0x002fe20007800000 */
[----:B------:R-:W-:Y:S02]  /*5c00*/  FFMA R60, R81, UR40, -R144 ;  /* 0x00000028513c7c23 */ /* 0x000fe40008000890 */
        /* <DEDUP_REMOVED lines=11> */
[----:B------:R-:W-:-:S04]  /*5cc0*/  FSETP.NEU.AND P2, PT, R5, -INF , PT ;  /* 0xff8000000500780b */ /* 0x000fc80003f4d000 */
[----:B------:R-:W-:Y:S01]  /*5cd0*/  FSEL R76, R5, RZ, P2 ;  /* 0x000000ff054c7208 */ /* 0x000fe20001000000 */
[----:B------:R-:W-:Y:S01]  /*5ce0*/  @!P5 FMUL R73, R73, 0.5 ;  /* 0x3f0000004949d820 */ /* 0x000fe20000400000 */
[----:B------:R-:W1:Y:S01]  /*5cf0*/  MUFU.EX2 R56, R56 ;  /* 0x0000003800387308 */ /* 0x000e620000000800 */
[----:B--2---:R-:W-:Y:S01]  /*5d00*/  @!P6 FMUL R52, R52, R52 ;  /* 0x000000343434e220 */ /* 0x004fe20000400000 */
[----:B------:R-:W-:Y:S01]  /*5d10*/  FSETP.GEU.AND P6, PT, R60, -126, PT ;  /* 0xc2fc00003c00780b */ /* 0x000fe20003fce000 */
[C---:B------:R-:W-:Y:S01]  /*5d20*/  FMUL R80, R76.reuse, UR40 ;  /* 0x000000284c507c20 */ /* 0x040fe20008400000 */
[----:B------:R-:W-:Y:S01]  /*5d30*/  FSETP.GEU.AND P2, PT, R77, -126, PT ;  /* 0xc2fc00004d00780b */ /* 0x000fe20003f4e000 */
[----:B------:R-:W-:Y:S01]  /*5d40*/  FADD R85, -R76, R9 ;  /* 0x000000094c557221 */ /* 0x000fe20000000100 */
[----:B------:R-:W-:Y:S01]  /*5d50*/  FADD R9, R28, R57 ;  /* 0x000000391c097221 */ /* 0x000fe20000000000 */
[--C-:B------:R-:W-:Y:S01]  /*5d60*/  FFMA R25, R26, UR40, -R80.reuse ;  /* 0x000000281a197c23 */ /* 0x100fe20008000850 */
[----:B------:R-:W2:Y:S01]  /*5d70*/  MUFU.EX2 R73, R73 ;  /* 0x0000004900497308 */ /* 0x000ea20000000800 */
[----:B---3--:R-:W-:Y:S01]  /*5d80*/  @!P3 FMUL R69, R69, R69 ;  /* 0x000000454545b220 */ /* 0x008fe20000400000 */
[----:B------:R-:W-:Y:S01]  /*5d90*/  FSETP.GEU.AND P3, PT, R64, -126, PT ;  /* 0xc2fc00004000780b */ /* 0x000fe20003f6e000 */
[--C-:B------:R-:W-:Y:S01]  /*5da0*/  FFMA R26, R27, UR40, -R80.reuse ;  /* 0x000000281b1a7c23 */ /* 0x100fe20008000850 */
[--C-:B------:R-:W-:Y:S01]  /*5db0*/  FFMA R27, R30, UR40, -R80.reuse ;  /* 0x000000281e1b7c23 */ /* 0x100fe20008000850 */
[--C-:B------:R-:W-:Y:S01]  /*5dc0*/  FFMA R29, R34, UR40, -R80.reuse ;  /* 0x00000028221d7c23 */ /* 0x100fe20008000850 */
[--C-:B------:R-:W-:Y:S01]  /*5dd0*/  FFMA R31, R31, UR40, -R80.reuse ;  /* 0x000000281f1f7c23 */ /* 0x100fe20008000850 */
[----:B------:R-:W-:Y:S01]  /*5de0*/  @!P6 FMUL R60, R60, 0.5 ;  /* 0x3f0000003c3ce820 */ /* 0x000fe20000400000 */
[--C-:B------:R-:W-:Y:S01]  /*5df0*/  FFMA R35, R35, UR40, -R80.reuse ;  /* 0x0000002823237c23 */ /* 0x100fe20008000850 */
[----:B-1----:R-:W-:Y:S01]  /*5e00*/  @!P4 FMUL R56, R56, R56 ;  /* 0x000000383838c220 */ /* 0x002fe20000400000 */
[----:B------:R-:W-:Y:S01]  /*5e10*/  FSETP.GEU.AND P4, PT, R25, -126, PT ;  /* 0xc2fc00001900780b */ /* 0x000fe20003f8e000 */
[----:B------:R-:W-:Y:S01]  /*5e20*/  @!P2 FMUL R77, R77, 0.5 ;  /* 0x3f0000004d4da820 */ /* 0x000fe20000400000 */
[--C-:B------:R-:W-:Y:S01]  /*5e30*/  FFMA R39, R39, UR40, -R80.reuse ;  /* 0x0000002827277c23 */ /* 0x100fe20008000850 */
[----:B------:R-:W1:Y:S01]  /*5e40*/  MUFU.EX2 R60, R60 ;  /* 0x0000003c003c7308 */ /* 0x000e620000000800 */
[--C-:B------:R-:W-:Y:S01]  /*5e50*/  FFMA R43, R43, UR40, -R80.reuse ;  /* 0x000000282b2b7c23 */ /* 0x100fe20008000850 */
[----:B------:R-:W-:Y:S01]  /*5e60*/  @!P3 FMUL R64, R64, 0.5 ;  /* 0x3f0000004040b820 */ /* 0x000fe20000400000 */
[--C-:B------:R-:W-:Y:S01]  /*5e70*/  FFMA R33, R42, UR40, -R80.reuse ;  /* 0x000000282a217c23 */ /* 0x100fe20008000850 */
[----:B--2---:R-:W-:Y:S01]  /*5e80*/  @!P5 FMUL R73, R73, R73 ;  /* 0x000000494949d220 */ /* 0x004fe20000400000 */
[----:B------:R-:W-:Y:S01]  /*5e90*/  FSETP.GEU.AND P5, PT, R26, -126, PT ;  /* 0xc2fc00001a00780b */ /* 0x000fe20003fae000 */
[--C-:B------:R-:W-:Y:S01]  /*5ea0*/  FFMA R47, R47, UR40, -R80.reuse ;  /* 0x000000282f2f7c23 */ /* 0x100fe20008000850 */
[--C-:B------:R-:W-:Y:S01]  /*5eb0*/  FFMA R51, R51, UR40, -R80.reuse ;  /* 0x0000002833337c23 */ /* 0x100fe20008000850 */
[----:B------:R-:W2:Y:S01]  /*5ec0*/  MUFU.EX2 R64, R64 ;  /* 0x0000004000407308 */ /* 0x000ea20000000800 */
[--C-:B------:R-:W-:Y:S01]  /*5ed0*/  FFMA R55, R55, UR40, -R80.reuse ;  /* 0x0000002837377c23 */ /* 0x100fe20008000850 */
[----:B------:R-:W-:Y:S01]  /*5ee0*/  @!P4 FMUL R25, R25, 0.5 ;  /* 0x3f0000001919c820 */ /* 0x000fe20000400000 */
[--C-:B------:R-:W-:Y:S01]  /*5ef0*/  FFMA R68, R66, UR40, -R80.reuse ;  /* 0x0000002842447c23 */ /* 0x100fe20008000850 */
        /* <DEDUP_REMOVED lines=11> */
[--C-:B------:R-:W-:Y:S01]  /*5fb0*/  FFMA R86, R86, UR40, -R80.reuse ;  /* 0x0000002856567c23 */ /* 0x100fe20008000850 */
[----:B------:R-:W1:Y:S01]  /*5fc0*/  MUFU.EX2 R25, R25 ;  /* 0x0000001900197308 */ /* 0x000e620000000800 */
[----:B--2---:R-:W-:Y:S01]  /*5fd0*/  @!P3 FMUL R64, R64, R64 ;  /* 0x000000404040b220 */ /* 0x004fe20000400000 */
[----:B------:R-:W-:Y:S01]  /*5fe0*/  FSETP.GEU.AND P3, PT, R29, -126, PT ;  /* 0xc2fc00001d00780b */ /* 0x000fe20003f6e000 */
[----:B------:R-:W-:Y:S01]  /*5ff0*/  FFMA R87, R87, UR40, -R80 ;  /* 0x0000002857577c23 */ /* 0x000fe20008000850 */
[----:B------:R-:W-:Y:S01]  /*6000*/  FADD R76, R36, R73 ;  /* 0x00000049244c7221 */ /* 0x000fe20000000000 */
[----:B------:R-:W-:Y:S01]  /*6010*/  FADD R74, R23, R52 ;  /* 0x00000034174a7221 */ /* 0x000fe20000000000 */
[----:B------:R-:W-:Y:S01]  /*6020*/  FMUL R85, R85, UR40 ;  /* 0x0000002855557c20 */ /* 0x000fe20008400000 */
[----:B------:R-:W-:Y:S01]  /*6030*/  @!P6 FMUL R27, R27, 0.5 ;  /* 0x3f0000001b1be820 */ /* 0x000fe20000400000 */
[----:B------:R2:W4:Y:S01]  /*6040*/  MUFU.EX2 R30, R26 ;  /* 0x0000001a001e7308 */ /* 0x0005220000000800 */
[----:B---3--:R-:W-:Y:S01]  /*6050*/  @!P2 FMUL R77, R77, R77 ;  /* 0x0000004d4d4da220 */ /* 0x008fe20000400000 */
[----:B------:R-:W-:Y:S01]  /*6060*/  FSETP.GEU.AND P2, PT, R31, -126, PT ;  /* 0xc2fc00001f00780b */ /* 0x000fe20003f4e000 */
[----:B------:R-:W-:Y:S01]  /*6070*/  FADD R76, R9, R76 ;  /* 0x0000004c094c7221 */ /* 0x000fe20000000000 */
[----:B------:R-:W-:Y:S01]  /*6080*/  FADD R9, R10, R61 ;  /* 0x0000003d0a097221 */ /* 0x000fe20000000000 */
[----:B------:R-:W-:-:S02]  /*6090*/  F2FP.F16.F32.PACK_AB R36, R41, R36 ;  /* 0x000000242924723e */ /* 0x000fc400000000ff */
[----:B------:R-:W-:Y:S01]  /*60a0*/  @!P3 FMUL R29, R29, 0.5 ;  /* 0x3f0000001d1db820 */ /* 0x000fe20000400000 */
[----:B------:R-:W3:Y:S01]  /*60b0*/  MUFU.EX2 R27, R27 ;  /* 0x0000001b001b7308 */ /* 0x000ee20000000800 */
[----:B-1----:R-:W-:Y:S01]  /*60c0*/  @!P4 FMUL R25, R25, R25 ;  /* 0x000000191919c220 */ /* 0x002fe20000400000 */
[----:B--2---:R-:W-:Y:S01]  /*60d0*/  FFMA R26, R38, UR40, -R80 ;  /* 0x00000028261a7c23 */ /* 0x004fe20008000850 */
[----:B------:R-:W-:Y:S02]  /*60e0*/  FSETP.GEU.AND P4, PT, R35, -126, PT ;  /* 0xc2fc00002300780b */ /* 0x000fe40003f8e000 */
[----:B------:R-:W-:Y:S02]  /*60f0*/  F2FP.F16.F32.PACK_AB R28, R15, R28 ;  /* 0x0000001c0f1c723e */ /* 0x000fe400000000ff */
[----:B------:R-:W-:Y:S01]  /*6100*/  @!P2 FMUL R31, R31, 0.5 ;  /* 0x3f0000001f1fa820 */ /* 0x000fe20000400000 */
[----:B------:R-:W1:Y:S01]  /*6110*/  MUFU.EX2 R29, R29 ;  /* 0x0000001d001d7308 */ /* 0x000e620000000800 */
[----:B----4-:R-:W-:Y:S01]  /*6120*/  @!P5 FMUL R30, R30, R30 ;  /* 0x0000001e1e1ed220 */ /* 0x010fe20000400000 */
[----:B------:R-:W-:-:S02]  /*6130*/  FSETP.GEU.AND P5, PT, R26, -126, PT ;  /* 0xc2fc00001a00780b */ /* 0x000fc40003fae000 */
[----:B------:R-:W-:-:S04]  /*6140*/  F2FP.F16.F32.PACK_AB R52, R52, R65 ;  /* 0x000000413434723e */ /* 0x000fc800000000ff */
[----:B------:R-:W2:Y:S01]  /*6150*/  MUFU.EX2 R34, R31 ;  /* 0x0000001f00227308 */ /* 0x000ea20000000800 */
[----:B---3--:R-:W-:Y:S01]  /*6160*/  @!P6 FMUL R27, R27, R27 ;  /* 0x0000001b1b1be220 */ /* 0x008fe20000400000 */
[----:B------:R-:W-:Y:S01]  /*6170*/  FSETP.GEU.AND P6, PT, R39, -126, PT ;  /* 0xc2fc00002700780b */ /* 0x000fe20003fce000 */
[----:B------:R-:W-:-:S04]  /*6180*/  @!P4 FMUL R35, R35, 0.5 ;  /* 0x3f0000002323c820 */ /* 0x000fc80000400000 */
[----:B------:R-:W-:Y:S01]  /*6190*/  @!P5 FMUL R26, R26, 0.5 ;  /* 0x3f0000001a1ad820 */ /* 0x000fe20000400000 */
[----:B------:R3:W4:Y:S01]  /*61a0*/  MUFU.EX2 R38, R35 ;  /* 0x0000002300267308 */ /* 0x0007220000000800 */
[----:B-1----:R-:W-:Y:S01]  /*61b0*/  @!P3 FMUL R29, R29, R29 ;  /* 0x0000001d1d1db220 */ /* 0x002fe20000400000 */
[----:B------:R-:W-:-:S05]  /*61c0*/  FSETP.GEU.AND P3, PT, R43, -126, PT ;  /* 0xc2fc00002b00780b */ /* 0x000fca0003f6e000 */
[----:B------:R-:W-:Y:S01]  /*61d0*/  @!P6 FMUL R39, R39, 0.5 ;  /* 0x3f0000002727e820 */ /* 0x000fe20000400000 */
[----:B------:R1:W5:Y:S01]  /*61e0*/  MUFU.EX2 R31, R26 ;  /* 0x0000001a001f7308 */ /* 0x0003620000000800 */
[----:B--2---:R-:W-:Y:S01]  /*61f0*/  @!P2 FMUL R34, R34, R34 ;  /* 0x000000222222a220 */ /* 0x004fe20000400000 */
[----:B---3--:R-:W-:Y:S01]  /*6200*/  FFMA R35, R46, UR40, -R80 ;  /* 0x000000282e237c23 */ /* 0x008fe20008000850 */
[----:B------:R-:W-:-:S04]  /*6210*/  FSETP.GEU.AND P2, PT, R33, -126, PT ;  /* 0xc2fc00002100780b */ /* 0x000fc80003f4e000 */
[----:B------:R-:W-:Y:S01]  /*6220*/  @!P3 FMUL R43, R43, 0.5 ;  /* 0x3f0000002b2bb820 */ /* 0x000fe20000400000 */
[----:B------:R2:W3:Y:S01]  /*6230*/  MUFU.EX2 R42, R39 ;  /* 0x00000027002a7308 */ /* 0x0004e20000000800 */
[----:B----4-:R-:W-:Y:S01]  /*6240*/  @!P4 FMUL R38, R38, R38 ;  /* 0x000000262626c220 */ /* 0x010fe20000400000 */
[----:B------:R-:W-:Y:S01]  /*6250*/  FSETP.GEU.AND P4, PT, R35, -126, PT ;  /* 0xc2fc00002300780b */ /* 0x000fe20003f8e000 */
[----:B-1----:R-:W-:-:S05]  /*6260*/  FFMA R26, R58, UR40, -R80 ;  /* 0x000000283a1a7c23 */ /* 0x002fca0008000850 */
[----:B------:R1:W4:Y:S01]  /*6270*/  MUFU.EX2 R46, R43 ;  /* 0x0000002b002e7308 */ /* 0x0003220000000800 */
[----:B--2---:R-:W-:Y:S01]  /*6280*/  FFMA R39, R50, UR40, -R80 ;  /* 0x0000002832277c23 */ /* 0x004fe20008000850 */
[----:B-----5:R-:W-:Y:S01]  /*6290*/  @!P5 FMUL R31, R31, R31 ;  /* 0x0000001f1f1fd220 */ /* 0x020fe20000400000 */
[----:B------:R-:W-:Y:S01]  /*62a0*/  FSETP.GEU.AND P5, PT, R47, -126, PT ;  /* 0xc2fc00002f00780b */ /* 0x000fe20003fae000 */
[----:B------:R-:W-:-:S03]  /*62b0*/  @!P2 FMUL R33, R33, 0.5 ;  /* 0x3f0000002121a820 */ /* 0x000fc60000400000 */
[----:B------:R-:W-:Y:S01]  /*62c0*/  @!P4 FMUL R35, R35, 0.5 ;  /* 0x3f0000002323c820 */ /* 0x000fe20000400000 */
[----:B---3--:R-:W-:Y:S01]  /*62d0*/  @!P6 FMUL R42, R42, R42 ;  /* 0x0000002a2a2ae220 */ /* 0x008fe20000400000 */
[----:B------:R-:W-:Y:S01]  /*62e0*/  FSETP.GEU.AND P6, PT, R39, -126, PT ;  /* 0xc2fc00002700780b */ /* 0x000fe20003fce000 */
[----:B-1----:R-:W-:Y:S01]  /*62f0*/  FFMA R43, R54, UR40, -R80 ;  /* 0x00000028362b7c23 */ /* 0x002fe20008000850 */
[----:B------:R-:W1:Y:S05]  /*6300*/  MUFU.EX2 R33, R33 ;  /* 0x0000002100217308 */ /* 0x000e6a0000000800 */
[----:B------:R-:W-:Y:S01]  /*6310*/  @!P5 FMUL R47, R47, 0.5 ;  /* 0x3f0000002f2fd820 */ /* 0x000fe20000400000 */
[----:B----4-:R-:W-:Y:S01]  /*6320*/  @!P3 FMUL R46, R46, R46 ;  /* 0x0000002e2e2eb220 */ /* 0x010fe20000400000 */
[----:B------:R-:W-:Y:S01]  /*6330*/  FSETP.GEU.AND P3, PT, R43, -126, PT ;  /* 0xc2fc00002b00780b */ /* 0x000fe20003f6e000 */
[----:B------:R-:W2:Y:S03]  /*6340*/  MUFU.EX2 R35, R35 ;  /* 0x0000002300237308 */ /* 0x000ea60000000800 */
[----:B------:R-:W-:-:S05]  /*6350*/  @!P6 FMUL R39, R39, 0.5 ;  /* 0x3f0000002727e820 */ /* 0x000fca0000400000 */
[----:B------:R3:W4:Y:S01]  /*6360*/  MUFU.EX2 R50, R47 ;  /* 0x0000002f00327308 */ /* 0x0007220000000800 */
[----:B-1----:R-:W-:Y:S01]  /*6370*/  @!P2 FMUL R33, R33, R33 ;  /* 0x000000212121a220 */ /* 0x002fe20000400000 */
[----:B------:R-:W-:Y:S02]  /*6380*/  FSETP.GEU.AND P2, PT, R51, -126, PT ;  /* 0xc2fc00003300780b */ /* 0x000fe40003f4e000 */
[----:B------:R-:W-:-:S04]  /*6390*/  @!P3 FMUL R43, R43, 0.5 ;  /* 0x3f0000002b2bb820 */ /* 0x000fc80000400000 */
[----:B------:R-:W1:Y:S01]  /*63a0*/  MUFU.EX2 R39, R39 ;  /* 0x0000002700277308 */ /* 0x000e620000000800 */
[--C-:B---3--:R-:W-:Y:S01]  /*63b0*/  FFMA R47, R59, UR40, -R80.reuse ;  /* 0x000000283b2f7c23 */ /* 0x108fe20008000850 */
[----:B--2---:R-:W-:Y:S01]  /*63c0*/  @!P4 FMUL R35, R35, R35 ;  /* 0x000000232323c220 */ /* 0x004fe20000400000 */
[----:B------:R-:W-:Y:S01]  /*63d0*/  FSETP.GEU.AND P4, PT, R55, -126, PT ;  /* 0xc2fc00003700780b */ /* 0x000fe20003f8e000 */
[----:B------:R-:W-:-:S03]  /*63e0*/  FFMA R59, R62, UR40, -R80 ;  /* 0x000000283e3b7c23 */ /* 0x000fc60008000850 */
[----:B------:R-:W-:Y:S01]  /*63f0*/  @!P2 FMUL R51, R51, 0.5 ;  /* 0x3f0000003333a820 */ /* 0x000fe20000400000 */
[----:B------:R-:W2:Y:S01]  /*6400*/  MUFU.EX2 R43, R43 ;  /* 0x0000002b002b7308 */ /* 0x000ea20000000800 */
[----:B----4-:R-:W-:Y:S01]  /*6410*/  @!P5 FMUL R50, R50, R50 ;  /* 0x000000323232d220 */ /* 0x010fe20000400000 */
[----:B------:R-:W-:-:S06]  /*6420*/  FSETP.GEU.AND P5, PT, R26, -126, PT ;  /* 0xc2fc00001a00780b */ /* 0x000fcc0003fae000 */
[----:B------:R3:W4:Y:S01]  /*6430*/  MUFU.EX2 R54, R51 ;  /* 0x0000003300367308 */ /* 0x0007220000000800 */
[----:B-1----:R-:W-:Y:S01]  /*6440*/  @!P6 FMUL R39, R39, R39 ;  /* 0x000000272727e220 */ /* 0x002fe20000400000 */
[----:B------:R-:W-:Y:S01]  /*6450*/  FSETP.GEU.AND P6, PT, R47, -126, PT ;  /* 0xc2fc00002f00780b */ /* 0x000fe20003fce000 */
[----:B------:R-:W-:-:S04]  /*6460*/  @!P4 FMUL R55, R55, 0.5 ;  /* 0x3f0000003737c820 */ /* 0x000fc80000400000 */
[----:B------:R-:W-:Y:S01]  /*6470*/  @!P5 FMUL R26, R26, 0.5 ;  /* 0x3f0000001a1ad820 */ /* 0x000fe20000400000 */
[----:B------:R1:W5:Y:S01]  /*6480*/  MUFU.EX2 R58, R55 ;  /* 0x00000037003a7308 */ /* 0x0003620000000800 */
[--C-:B---3--:R-:W-:Y:S01]  /*6490*/  FFMA R51, R63, UR40, -R80.reuse ;  /* 0x000000283f337c23 */ /* 0x108fe20008000850 */
[----:B--2---:R-:W-:Y:S01]  /*64a0*/  @!P3 FMUL R43, R43, R43 ;  /* 0x0000002b2b2bb220 */ /* 0x004fe20000400000 */
[----:B------:R-:W-:-:S03]  /*64b0*/  FFMA R63, R75, UR40, -R80 ;  /* 0x000000284b3f7c23 */ /* 0x000fc60008000850 */
[----:B------:R-:W-:Y:S01]  /*64c0*/  FSETP.GEU.AND P3, PT, R51, -126, PT ;  /* 0xc2fc00003300780b */ /* 0x000fe20003f6e000 */
[----:B------:R-:W-:Y:S01]  /*64d0*/  @!P6 FMUL R47, R47, 0.5 ;  /* 0x3f0000002f2fe820 */ /* 0x000fe20000400000 */
[----:B------:R2:W3:Y:S01]  /*64e0*/  MUFU.EX2 R62, R26 ;  /* 0x0000001a003e7308 */ /* 0x0004e20000000800 */
[----:B-1----:R-:W-:Y:S01]  /*64f0*/  FFMA R55, R67, UR40, -R80 ;  /* 0x0000002843377c23 */ /* 0x002fe20008000850 */
[----:B----4-:R-:W-:Y:S01]  /*6500*/  @!P2 FMUL R54, R54, R54 ;  /* 0x000000363636a220 */ /* 0x010fe20000400000 */
[----:B------:R-:W-:Y:S01]  /*6510*/  FSETP.GEU.AND P2, PT, R59, -126, PT ;  /* 0xc2fc00003b00780b */ /* 0x000fe20003f4e000 */
[----:B------:R-:W-:Y:S01]  /*6520*/  FADD R67, R41, R60 ;  /* 0x0000003c29437221 */ /* 0x000fe20000000000 */
[----:B------:R-:W-:-:S03]  /*6530*/  F2FP.F16.F32.PACK_AB R60, R60, R73 ;  /* 0x000000493c3c723e */ /* 0x000fc600000000ff */
[----:B------:R-:W1:Y:S01]  /*6540*/  MUFU.EX2 R47, R47 ;  /* 0x0000002f002f7308 */ /* 0x000e620000000800 */
[----:B-----5:R-:W-:Y:S01]  /*6550*/  @!P4 FMUL R58, R58, R58 ;  /* 0x0000003a3a3ac220 */ /* 0x020fe20000400000 */
[----:B------:R-:W-:Y:S01]  /*6560*/  FSETP.GEU.AND P4, PT, R68, -126, PT ;  /* 0xc2fc00004400780b */ /* 0x000fe20003f8e000 */
[----:B------:R-:W-:Y:S01]  /*6570*/  @!P3 FMUL R51, R51, 0.5 ;  /* 0x3f0000003333b820 */ /* 0x000fe20000400000 */
[----:B--2---:R-:W-:Y:S01]  /*6580*/  FADD R26, R32, R65 ;  /* 0x00000041201a7221 */ /* 0x004fe20000000000 */
[----:B------:R-:W-:-:S03]  /*6590*/  F2FP.F16.F32.PACK_AB R32, R23, R32 ;  /* 0x000000201720723e */ /* 0x000fc600000000ff */
[----:B------:R-:W-:Y:S01]  /*65a0*/  @!P2 FMUL R59, R59, 0.5 ;  /* 0x3f0000003b3ba820 */ /* 0x000fe20000400000 */
[----:B---3--:R-:W-:Y:S01]  /*65b0*/  @!P5 FMUL R62, R62, R62 ;  /* 0x0000003e3e3ed220 */ /* 0x008fe20000400000 */
[----:B------:R-:W-:Y:S01]  /*65c0*/  FSETP.GEU.AND P5, PT, R55, -126, PT ;  /* 0xc2fc00003700780b */ /* 0x000fe20003fae000 */
[----:B------:R-:W2:Y:S04]  /*65d0*/  MUFU.EX2 R51, R51 ;  /* 0x0000003300337308 */ /* 0x000ea80000000800 */
[----:B------:R-:W-:Y:S01]  /*65e0*/  @!P4 FMUL R68, R68, 0.5 ;  /* 0x3f0000004444c820 */ /* 0x000fe20000400000 */
[----:B-1----:R-:W-:Y:S01]  /*65f0*/  @!P6 FMUL R47, R47, R47 ;  /* 0x0000002f2f2fe220 */ /* 0x002fe20000400000 */
[----:B------:R-:W-:Y:S02]  /*6600*/  FSETP.GEU.AND P6, PT, R70, -126, PT ;  /* 0xc2fc00004600780b */ /* 0x000fe40003fce000 */
[----:B------:R-:W1:Y:S02]  /*6610*/  MUFU.EX2 R66, R59 ;  /* 0x0000003b00427308 */ /* 0x000e640000000800 */
[----:B------:R-:W-:-:S02]  /*6620*/  F2FP.F16.F32.PACK_AB R41, R47, R62 ;  /* 0x0000003e2f29723e */ /* 0x000fc400000000ff */
[----:B------:R-:W-:-:S04]  /*6630*/  @!P5 FMUL R55, R55, 0.5 ;  /* 0x3f0000003737d820 */ /* 0x000fc80000400000 */
[----:B------:R-:W3:Y:S01]  /*6640*/  MUFU.EX2 R68, R68 ;  /* 0x0000004400447308 */ /* 0x000ee20000000800 */
[----:B--2---:R-:W-:Y:S01]  /*6650*/  @!P3 FMUL R51, R51, R51 ;  /* 0x000000333333b220 */ /* 0x004fe20000400000 */
[----:B------:R-:W-:Y:S01]  /*6660*/  FSETP.GEU.AND P3, PT, R72, -126, PT ;  /* 0xc2fc00004800780b */ /* 0x000fe20003f6e000 */
[----:B------:R-:W-:-:S05]  /*6670*/  @!P6 FMUL R70, R70, 0.5 ;  /* 0x3f0000004646e820 */ /* 0x000fca0000400000 */
[----:B------:R-:W2:Y:S01]  /*6680*/  MUFU.EX2 R55, R55 ;  /* 0x0000003700377308 */ /* 0x000ea20000000800 */
[----:B-1----:R-:W-:Y:S01]  /*6690*/  @!P2 FMUL R66, R66, R66 ;  /* 0x000000424242a220 */ /* 0x002fe20000400000 */
[----:B------:R-:W-:-:S05]  /*66a0*/  FSETP.GEU.AND P2, PT, R71, -126, PT ;  /* 0xc2fc00004700780b */ /* 0x000fca0003f4e000 */
[----:B------:R-:W-:Y:S01]  /*66b0*/  @!P3 FMUL R72, R72, 0.5 ;  /* 0x3f0000004848b820 */ /* 0x000fe20000400000 */
[----:B------:R-:W1:Y:S01]  /*66c0*/  MUFU.EX2 R70, R70 ;  /* 0x0000004600467308 */ /* 0x000e620000000800 */
[----:B---3--:R-:W-:Y:S01]  /*66d0*/  @!P4 FMUL R68, R68, R68 ;  /* 0x000000444444c220 */ /* 0x008fe20000400000 */
[----:B------:R-:W-:-:S05]  /*66e0*/  FSETP.GEU.AND P4, PT, R63, -126, PT ;  /* 0xc2fc00003f00780b */ /* 0x000fca0003f8e000 */
[----:B------:R-:W-:Y:S01]  /*66f0*/  @!P2 FMUL R71, R71, 0.5 ;  /* 0x3f0000004747a820 */ /* 0x000fe20000400000 */
[----:B------:R-:W3:Y:S01]  /*6700*/  MUFU.EX2 R72, R72 ;  /* 0x0000004800487308 */ /* 0x000ee20000000800 */
[----:B--2---:R-:W-:Y:S01]  /*6710*/  @!P5 FMUL R55, R55, R55 ;  /* 0x000000373737d220 */ /* 0x004fe20000400000 */
[----:B------:R-:W-:-:S05]  /*6720*/  FSETP.GEU.AND P5, PT, R78, -126, PT ;  /* 0xc2fc00004e00780b */ /* 0x000fca0003fae000 */
[----:B------:R-:W-:Y:S01]  /*6730*/  @!P4 FMUL R63, R63, 0.5 ;  /* 0x3f0000003f3fc820 */ /* 0x000fe20000400000 */
[----:B------:R2:W4:Y:S01]  /*6740*/  MUFU.EX2 R59, R71 ;  /* 0x00000047003b7308 */ /* 0x0005220000000800 */
[----:B-1----:R-:W-:Y:S01]  /*6750*/  @!P6 FMUL R70, R70, R70 ;  /* 0x000000464646e220 */ /* 0x002fe20000400000 */
[----:B------:R-:W-:-:S05]  /*6760*/  FSETP.GEU.AND P6, PT, R81, -126, PT ;  /* 0xc2fc00005100780b */ /* 0x000fca0003fce000 */
[----:B------:R-:W-:Y:S01]  /*6770*/  @!P5 FMUL R78, R78, 0.5 ;  /* 0x3f0000004e4ed820 */ /* 0x000fe20000400000 */
[----:B------:R-:W1:Y:S01]  /*6780*/  MUFU.EX2 R63, R63 ;  /* 0x0000003f003f7308 */ /* 0x000e620000000800 */
[----:B---3--:R-:W-:Y:S01]  /*6790*/  @!P3 FMUL R72, R72, R72 ;  /* 0x000000484848b220 */ /* 0x008fe20000400000 */
[----:B------:R-:W-:Y:S01]  /*67a0*/  FSETP.GEU.AND P3, PT, R83, -126, PT ;  /* 0xc2fc00005300780b */ /* 0x000fe20003f6e000 */
[----:B--2---:R-:W-:Y:S01]  /*67b0*/  FADD R71, R7, R26 ;  /* 0x0000001a07477221 */ /* 0x004fe20000000000 */
[----:B------:R-:W-:Y:S01]  /*67c0*/  FADD R7, R11, R40 ;  /* 0x000000280b077221 */ /* 0x000fe20000000000 */
[----:B------:R-:W-:Y:S01]  /*67d0*/  FADD R26, R15, R44 ;  /* 0x0000002c0f1a7221 */ /* 0x000fe20000000000 */
[----:B------:R-:W-:Y:S01]  /*67e0*/  FADD R144, R33, R72 ;  /* 0x0000004821907221 */ /* 0x000fe20000000000 */
[----:B------:R-:W-:Y:S01]  /*67f0*/  @!P6 FMUL R81, R81, 0.5 ;  /* 0x3f0000005151e820 */ /* 0x000fe20000400000 */
[----:B------:R2:W3:Y:S01]  /*6800*/  MUFU.EX2 R82, R78 ;  /* 0x0000004e00527308 */ /* 0x0004e20000000800 */
[----:B------:R-:W-:Y:S01]  /*6810*/  FADD R75, R7, R74 ;  /* 0x0000004a074b7221 */ /* 0x000fe20000000000 */
[----:B----4-:R-:W-:Y:S01]  /*6820*/  @!P2 FMUL R59, R59, R59 ;  /* 0x0000003b3b3ba220 */ /* 0x010fe20000400000 */
[----:B------:R-:W-:Y:S01]  /*6830*/  FADD R7, R8, R53 ;  /* 0x0000003508077221 */ /* 0x000fe20000000000 */
[----:B------:R-:W-:Y:S01]  /*6840*/  FADD R74, R14, R77 ;  /* 0x0000004d0e4a7221 */ /* 0x000fe20000000000 */
[----:B------:R-:W-:Y:S01]  /*6850*/  FSETP.GEU.AND P2, PT, R85, -126, PT ;  /* 0xc2fc00005500780b */ /* 0x000fe20003f4e000 */
[----:B------:R-:W-:Y:S01]  /*6860*/  FADD R71, R71, R76 ;  /* 0x0000004c47477221 */ /* 0x000fe20000000000 */
[----:B------:R-:W-:Y:S01]  /*6870*/  @!P3 FMUL R83, R83, 0.5 ;  /* 0x3f0000005353b820 */ /* 0x000fe20000400000 */
[----:B------:R-:W4:Y:S01]  /*6880*/  MUFU.EX2 R84, R81 ;  /* 0x0000005100547308 */ /* 0x000f220000000800 */
[----:B-1----:R-:W-:Y:S01]  /*6890*/  @!P4 FMUL R63, R63, R63 ;  /* 0x0000003f3f3fc220 */ /* 0x002fe20000400000 */
[----:B------:R-:W-:Y:S01]  /*68a0*/  FSETP.GEU.AND P4, PT, R79, -126, PT ;  /* 0xc2fc00004f00780b */ /* 0x000fe20003f8e000 */
[----:B--2---:R-:W-:Y:S01]  /*68b0*/  FADD R78, R26, R67 ;  /* 0x000000431a4e7221 */ /* 0x004fe20000000000 */
[----:B------:R-:W-:Y:S01]  /*68c0*/  FADD R26, R12, R69 ;  /* 0x000000450c1a7221 */ /* 0x000fe20000000000 */
[----:B------:R-:W-:Y:S01]  /*68d0*/  FADD R80, R9, R74 ;  /* 0x0000004a09507221 */ /* 0x000fe20000000000 */
[----:B------:R-:W-:Y:S01]  /*68e0*/  FADD R9, R21, R48 ;  /* 0x0000003015097221 */ /* 0x000fe20000000000 */
[----:B------:R-:W-:Y:S01]  /*68f0*/  FADD R74, R45, R64 ;  /* 0x000000402d4a7221 */ /* 0x000fe20000000000 */
[----:B------:R-:W1:Y:S01]  /*6900*/  MUFU.EX2 R83, R83 ;  /* 0x0000005300537308 */ /* 0x000e620000000800 */
[----:B---3--:R-:W-:Y:S01]  /*6910*/  @!P5 FMUL R82, R82, R82 ;  /* 0x000000525252d220 */ /* 0x008fe20000400000 */
[----:B------:R-:W-:Y:S01]  /*6920*/  FSETP.GEU.AND P5, PT, R86, -126, PT ;  /* 0xc2fc00005600780b */ /* 0x000fe20003fae000 */
[----:B------:R-:W-:Y:S01]  /*6930*/  FADD R67, R7, R26 ;  /* 0x0000001a07437221 */ /* 0x000fe20000000000 */
[----:B------:R-:W-:Y:S01]  /*6940*/  FADD R7, R13, R22 ;  /* 0x000000160d077221 */ /* 0x000fe20000000000 */
[----:B------:R-:W-:Y:S01]  /*6950*/  FADD R26, R37, R56 ;  /* 0x00000038251a7221 */ /* 0x000fe20000000000 */
[----:B------:R-:W-:Y:S01]  /*6960*/  FADD R74, R9, R74 ;  /* 0x0000004a094a7221 */ /* 0x000fe20000000000 */
[----:B------:R-:W-:Y:S01]  /*6970*/  @!P4 FMUL R79, R79, 0.5 ;  /* 0x3f0000004f4fc820 */ /* 0x000fe20000400000 */
[----:B------:R-:W-:Y:S01]  /*6980*/  FADD R9, R25, R62 ;  /* 0x0000003e19097221 */ /* 0x000fe20000000000 */
[----:B----4-:R-:W-:Y:S01]  /*6990*/  @!P6 FMUL R84, R84, R84 ;  /* 0x000000545454e220 */ /* 0x010fe20000400000 */
[----:B------:R-:W-:Y:S01]  /*69a0*/  FSETP.GEU.AND P6, PT, R87, -126, PT ;  /* 0xc2fc00005700780b */ /* 0x000fe20003fce000 */
[----:B------:R-:W-:Y:S01]  /*69b0*/  FADD R7, R7, R26 ;  /* 0x0000001a07077221 */ /* 0x000fe20000000000 */
[----:B------:R-:W-:Y:S01]  /*69c0*/  FADD R81, R29, R68 ;  /* 0x000000441d517221 */ /* 0x000fe20000000000 */
[----:B------:R-:W2:Y:S01]  /*69d0*/  MUFU.EX2 R79, R79 ;  /* 0x0000004f004f7308 */ /* 0x000ea20000000800 */
[----:B------:R-:W-:Y:S01]  /*69e0*/  FADD R146, R39, R84 ;  /* 0x0000005427927221 */ /* 0x000fe20000000000 */
[----:B------:R-:W-:Y:S01]  /*69f0*/  @!P5 FMUL R86, R86, 0.5 ;  /* 0x3f0000005656d820 */ /* 0x000fe20000400000 */
[----:B------:R-:W-:Y:S01]  /*6a00*/  FADD R26, R30, R47 ;  /* 0x0000002f1e1a7221 */ /* 0x000fe20000000000 */
[----:B-1----:R-:W-:Y:S01]  /*6a10*/  @!P3 FMUL R83, R83, R83 ;  /* 0x000000535353b220 */ /* 0x002fe20000400000 */
[----:B------:R-:W-:Y:S01]  /*6a20*/  FSETP.GEU.AND P3, PT, R20, -126, PT ;  /* 0xc2fc00001400780b */ /* 0x000fe20003f6e000 */
[----:B------:R-:W-:Y:S01]  /*6a30*/  FADD R145, R46, R63 ;  /* 0x0000003f2e917221 */ /* 0x000fe20000000000 */
[----:B------:R-:W-:Y:S01]  /*6a40*/  @!P2 FMUL R85, R85, 0.5 ;  /* 0x3f0000005555a820 */ /* 0x000fe20000400000 */
[----:B------:R-:W1:Y:S01]  /*6a50*/  MUFU.EX2 R86, R86 ;  /* 0x0000005600567308 */ /* 0x000e620000000800 */
[----:B------:R-:W-:Y:S01]  /*6a60*/  FADD R147, R9, R144 ;  /* 0x0000009009937221 */ /* 0x000fe20000000000 */
[----:B------:R-:W-:Y:S01]  /*6a70*/  @!P6 FMUL R87, R87, 0.5 ;  /* 0x3f0000005757e820 */ /* 0x000fe20000400000 */
[----:B------:R-:W-:Y:S01]  /*6a80*/  FADD R150, R81, R146 ;  /* 0x0000009251967221 */ /* 0x000fe20000000000 */
[----:B------:R-:W-:Y:S01]  /*6a90*/  FADD R148, R26, R145 ;  /* 0x000000911a947221 */ /* 0x000fe20000000000 */
[----:B------:R-:W-:Y:S01]  /*6aa0*/  FADD R26, R38, R55 ;  /* 0x00000037261a7221 */ /* 0x000fe20000000000 */
[----:B------:R-:W-:Y:S01]  /*6ab0*/  FADD R81, R54, R83 ;  /* 0x0000005336517221 */ /* 0x000fe20000000000 */
[----:B------:R-:W-:Y:S01]  /*6ac0*/  FADD R9, R27, R66 ;  /* 0x000000421b097221 */ /* 0x000fe20000000000 */
[----:B------:R-:W3:Y:S01]  /*6ad0*/  MUFU.EX2 R87, R87 ;  /* 0x0000005700577308 */ /* 0x000ee20000000800 */
[----:B------:R-:W-:Y:S01]  /*6ae0*/  FADD R144, R35, R82 ;  /* 0x0000005223907221 */ /* 0x000fe20000000000 */
[----:B------:R-:W-:Y:S01]  /*6af0*/  @!P3 FMUL R20, R20, 0.5 ;  /* 0x3f0000001414b820 */ /* 0x000fe20000400000 */
[----:B--2---:R-:W-:Y:S01]  /*6b00*/  @!P4 FMUL R79, R79, R79 ;  /* 0x0000004f4f4fc220 */ /* 0x004fe20000400000 */
[----:B------:R-:W-:Y:S01]  /*6b10*/  FADD R151, R26, R81 ;  /* 0x000000511a977221 */ /* 0x000fe20000000000 */
[----:B------:R-:W-:Y:S01]  /*6b20*/  FADD R149, R9, R144 ;  /* 0x0000009009957221 */ /* 0x000fe20000000000 */
[----:B------:R-:W-:Y:S01]  /*6b30*/  FADD R26, R31, R70 ;  /* 0x000000461f1a7221 */ /* 0x000fe20000000000 */
[----:B------:R-:W-:Y:S01]  /*6b40*/  FADD R9, R34, R51 ;  /* 0x0000003322097221 */ /* 0x000fe20000000000 */
[----:B------:R-:W2:Y:S01]  /*6b50*/  MUFU.EX2 R85, R85 ;  /* 0x0000005500557308 */ /* 0x000ea20000000800 */
[----:B-1----:R-:W-:Y:S01]  /*6b60*/  @!P5 FMUL R86, R86, R86 ;  /* 0x000000565656d220 */ /* 0x002fe20000400000 */
[----:B------:R-:W-:Y:S01]  /*6b70*/  FADD R144, R50, R79 ;  /* 0x0000004f32907221 */ /* 0x000fe20000000000 */
[----:B------:R-:W-:Y:S01]  /*6b80*/  FADD R81, R42, R59 ;  /* 0x0000003b2a517221 */ /* 0x000fe20000000000 */
[----:B------:R-:W-:Y:S01]  /*6b90*/  FADD R147, R147, R150 ;  /* 0x0000009693937221 */ /* 0x000fe20000000000 */
[----:B------:R-:W-:Y:S01]  /*6ba0*/  FADD R145, R43, R86 ;  /* 0x000000562b917221 */ /* 0x000fe20000000000 */
        /* <DEDUP_REMOVED lines=14> */
[----:B------:R-:W-:Y:S01]  /*6c90*/  SHF.L.U32 R7, R18, 0x1f, RZ ;  /* 0x0000001f12077819 */ /* 0x000fe200000006ff */
[----:B------:R-:W-:Y:S01]  /*6ca0*/  FADD R9, R9, R146 ;  /* 0x0000009209097221 */ /* 0x000fe20000000000 */
[----:B--2---:R-:W-:Y:S01]  /*6cb0*/  @!P2 FMUL R85, R85, R85 ;  /* 0x000000555555a220 */ /* 0x004fe20000400000 */
[----:B------:R-:W-:Y:S01]  /*6cc0*/  FADD R71, R71, R74 ;  /* 0x0000004a47477221 */ /* 0x000fe20000000000 */
[----:B------:R-:W-:Y:S01]  /*6cd0*/  F2FP.F16.F32.PACK_AB R27, R34, R27 ;  /* 0x0000001b221b723e */ /* 0x000fe200000000ff */
[----:B------:R-:W-:Y:S01]  /*6ce0*/  FADD R9, R148, R9 ;  /* 0x0000000994097221 */ /* 0x000fe20000000000 */
[----:B-1----:R-:W-:Y:S01]  /*6cf0*/  @!P3 FMUL R20, R20, R20 ;  /* 0x000000141414b220 */ /* 0x002fe20000400000 */
[----:B------:R1:W2:Y:S01]  /*6d00*/  SYNCS.PHASECHK.TRANS64.TRYWAIT P2, [UR6+0x2c200], R7 ;  /* 0x02c20007ff0075a7 */ /* 0x0002a20008040146 */
[----:B------:R-:W-:Y:S01]  /*6d10*/  F2FP.F16.F32.PACK_AB R29, R38, R29 ;  /* 0x0000001d261d723e */ /* 0x000fe200000000ff */
[----:B------:R-:W-:Y:S01]  /*6d20*/  FADD R26, R26, R9 ;  /* 0x000000091a1a7221 */ /* 0x000fe20000000000 */
[----:B------:R-:W-:Y:S01]  /*6d30*/  F2FP.F16.F32.PACK_AB R34, R37, R12 ;  /* 0x0000000c2522723e */ /* 0x000fe200000000ff */
[----:B------:R-:W-:Y:S01]  /*6d40*/  FFMA R3, R20, R3, R71 ;  /* 0x0000000314037223 */ /* 0x000fe20000000047 */
[----:B------:R-:W-:Y:S01]  /*6d50*/  F2FP.F16.F32.PACK_AB R31, R42, R31 ;  /* 0x0000001f2a1f723e */ /* 0x000fe200000000ff */
[----:B------:R-:W-:Y:S01]  /*6d60*/  FFMA R0, R85, R0, R26 ;  /* 0x0000000055007223 */ /* 0x000fe2000000001a */
[----:B------:R-:W-:Y:S01]  /*6d70*/  F2FP.F16.F32.PACK_AB R33, R46, R33 ;  /* 0x000000212e21723e */ /* 0x000fe200000000ff */
[-C--:B------:R-:W-:Y:S01]  /*6d80*/  FMUL R136, R136, R20.reuse ;  /* 0x0000001488887220 */ /* 0x080fe20000400000 */
[----:B------:R-:W-:Y:S01]  /*6d90*/  F2FP.F16.F32.PACK_AB R37, R54, R39 ;  /* 0x000000273625723e */ /* 0x000fe200000000ff */
[----:B------:R-:W-:Y:S01]  /*6da0*/  FMUL R137, R137, R20 ;  /* 0x0000001489897220 */ /* 0x000fe20000400000 */
[----:B------:R-:W-:Y:S01]  /*6db0*/  F2FP.F16.F32.PACK_AB R38, R45, R14 ;  /* 0x0000000e2d26723e */ /* 0x000fe200000000ff */
[-C--:B------:R-:W-:Y:S01]  /*6dc0*/  FMUL R140, R140, R20.reuse ;  /* 0x000000148c8c7220 */ /* 0x080fe20000400000 */
[----:B------:R-:W-:Y:S01]  /*6dd0*/  F2FP.F16.F32.PACK_AB R25, R30, R25 ;  /* 0x000000191e19723e */ /* 0x000fe200000000ff */
[-C--:B------:R-:W-:Y:S01]  /*6de0*/  FMUL R141, R141, R20.reuse ;  /* 0x000000148d8d7220 */ /* 0x080fe20000400000 */
        /* <DEDUP_REMOVED lines=27> */
[----:B------:R-:W-:Y:S01]  /*6fa0*/  FMUL R93, R93, R20 ;  /* 0x000000145d5d7220 */ /* 0x000fe20000400000 */
        /* <DEDUP_REMOVED lines=39> */
[----:B------:R-:W-:Y:S01]  /*7220*/  F2FP.F16.F32.PACK_AB R62, R64, R77 ;  /* 0x0000004d403e723e */ /* 0x000fe200000000ff */
[----:B-12---:R-:W-:Y:S06]  /*7230*/  @!P0 BRA `(.L_x_29) ;  /* 0x0000000000048947 */ /* 0x006fec0003800000 */
[----:B------:R-:W-:Y:S01]  /*7240*/  BPT.TRAP 0x1 ;  /* 0x000000040000795c */ /* 0x000fe20000300000 */
.L_x_29:
[----:B------:R-:W-:Y:S05]  /*7250*/  @P2 BRA `(.L_x_30) ;  /* 0x0000000000082947 */ /* 0x000fea0003800000 */
[----:B------:R-:W1:Y:S02]  /*7260*/  SYNCS.PHASECHK.TRANS64.TRYWAIT P2, [UR6+0x2c200], R7 ;  /* 0x02c20007ff0075a7 */ /* 0x000e640008040146 */
[----:B-1----:R-:W-:Y:S05]  /*7270*/  @!P2 BRA `(.L_x_31) ;  /* 0x0000005c0058a947 */ /* 0x002fea0003800000 */
.L_x_30:
        /* <DEDUP_REMOVED lines=8> */
[----:B------:R-:W-:Y:S01]  /*7300*/  HGMMA.64x16x16.F32 R136, R24, gdesc[UR4].tnspB, R136, gsb0 ;  /* 0x4020000418887df0 */ /* 0x000fe20008000888 */
[----:B------:R-:W-:Y:S01]  /*7310*/  UMOV UR6, UR14 ;  /* 0x0000000e00067c82 */ /* 0x000fe20008000000 */
[----:B------:R-:W-:Y:S01]  /*7320*/  UMOV UR7, 0xc0000010 ;  /* 0xc000001000077882 */ /* 0x000fe20000000000 */
[----:B------:R-:W-:-:S02]  /*7330*/  UIADD3 UR19, UR11, 0x400, URZ ;  /* 0x000004000b137890 */ /* 0x000fc4000fffe03f */
        /* <DEDUP_REMOVED lines=320> */
.L_x_32:
[----:B------:R-:W-:-:S04]  /*8740*/  ULEA UR6, UR35, UR32, 0x3 ;  /* 0x0000002023067291 */ /* 0x000fc8000f8e183f */
[----:B------:R-:W-:-:S04]  /*8750*/  UIADD3 UR6, UR6, 0x2c228, URZ ;  /* 0x0002c22806067890 */ /* 0x000fc8000fffe03f */
[----:B------:R-:W-:-:S09]  /*8760*/  UPRMT UR6, URZ, 0x654, UR6 ;  /* 0x000006543f067896 */ /* 0x000fd20008000006 */
[----:B------:R-:W-:Y:S01]  /*8770*/  SYNCS.ARRIVE.TRANS64.RED.A1T0 RZ, [UR6], RZ ;  /* 0x000000ffffff79a7 */ /* 0x000fe20008100406 */
[----:B------:R-:W-:Y:S05]  /*8780*/  @P1 BRA `(.L_x_33) ;  /* 0x0000000000041947 */ /* 0x000fea0003800000 */
[----:B------:R-:W-:Y:S01]  /*8790*/  BPT.TRAP 0x1 ;  /* 0x000000040000795c */ /* 0x000fe20000300000 */
.L_x_33:
[----:B------:R-:W-:-:S04]  /*87a0*/  UIADD3 UR35, UR35, 0x1, URZ ;  /* 0x0000000123237890 */ /* 0x000fc8000fffe03f */
[----:B------:R-:W-:-:S04]  /*87b0*/  UISETP.NE.AND UP0, UPT, UR35, 0x5, UPT ;  /* 0x000000052300788c */ /* 0x000fc8000bf05270 */
[----:B------:R-:W-:Y:S01]  /*87c0*/  USEL UR35, UR35, URZ, UP0 ;  /* 0x0000003f23237287 */ /* 0x000fe20008000000 */
[----:B------:R-:W-:Y:S11]  /*87d0*/  @!P0 BRA `(.L_x_34) ;  /* 0x0000000000048947 */ /* 0x000ff60003800000 */
[----:B------:R-:W-:Y:S01]  /*87e0*/  BPT.TRAP 0x1 ;  /* 0x000000040000795c */ /* 0x000fe20000300000 */
.L_x_34:
[----:B------:R-:W-:-:S04]  /*87f0*/  ULEA UR6, UR35, UR32, 0x3 ;  /* 0x0000002023067291 */ /* 0x000fc8000f8e183f */
[----:B------:R-:W-:-:S04]  /*8800*/  UIADD3 UR6, UR6, 0x2c228, URZ ;  /* 0x0002c22806067890 */ /* 0x000fc8000fffe03f */
[----:B------:R-:W-:-:S09]  /*8810*/  UPRMT UR6, URZ, 0x654, UR6 ;  /* 0x000006543f067896 */ /* 0x000fd20008000006 */
[----:B------:R-:W-:Y:S01]  /*8820*/  SYNCS.ARRIVE.TRANS64.RED.A1T0 RZ, [UR6], RZ ;  /* 0x000000ffffff79a7 */ /* 0x000fe20008100406 */
[----:B------:R-:W-:Y:S05]  /*8830*/  @P1 BRA `(.L_x_35) ;  /* 0x0000000000041947 */ /* 0x000fea0003800000 */
[----:B------:R-:W-:Y:S01]  /*8840*/  BPT.TRAP 0x1 ;  /* 0x000000040000795c */ /* 0x000fe20000300000 */
.L_x_35:
[----:B------:R-:W-:Y:S01]  /*8850*/  UIADD3 UR10, UR10, 0x1, URZ ;  /* 0x000000010a0a7890 */ /* 0x000fe2000fffe03f */
[C---:B------:R-:W-:Y:S01]  /*8860*/  ISETP.GT.AND P2, PT, R6.reuse, 0x2, PT ;  /* 0x000000020600780c */ /* 0x040fe20003f44270 */
[----:B------:R-:W-:Y:S01]  /*8870*/  UIADD3 UR35, UR35, 0x1, URZ ;  /* 0x0000000123237890 */ /* 0x000fe2000fffe03f */
[----:B------:R-:W-:Y:S01]  /*8880*/  IADD3 R6, R6, -0x1, RZ ;  /* 0xffffffff06067810 */ /* 0x000fe20007ffe0ff */
[----:B------:R-:W-:Y:S01]  /*8890*/  UISETP.NE.AND UP1, UPT, UR10, 0x5, UPT ;  /* 0x000000050a00788c */ /* 0x000fe2000bf25270 */
[----:B-1----:R-:W-:Y:S01]  /*88a0*/  MOV R7, R4 ;  /* 0x0000000400077202 */ /* 0x002fe20000000f00 */
[----:B------:R-:W-:Y:S01]  /*88b0*/  UISETP.NE.AND UP0, UPT, UR35, 0x5, UPT ;  /* 0x000000052300788c */ /* 0x000fe2000bf05270 */
[----:B------:R-:W-:Y:S01]  /*88c0*/  MOV R9, R5 ;  /* 0x0000000500097202 */ /* 0x000fe20000000f00 */
[----:B------:R-:W-:Y:S02]  /*88d0*/  USEL UR6, URZ, 0x1, UP1 ;  /* 0x000000013f067887 */ /* 0x000fe40008800000 */
[----:B------:R-:W-:-:S02]  /*88e0*/  USEL UR35, UR35, URZ, UP0 ;  /* 0x0000003f23237287 */ /* 0x000fc40008000000 */
[----:B------:R-:W-:Y:S02]  /*88f0*/  USEL UR52, UR10, URZ, UP1 ;  /* 0x0000003f0a347287 */ /* 0x000fe40008800000 */
[----:B------:R-:W-:Y:S01]  /*8900*/  LOP3.LUT R18, R18, UR6, RZ, 0x3c, !PT ;  /* 0x0000000612127c12 */ /* 0x000fe2000f8e3cff */
[----:B------:R-:W-:Y:S09]  /*8910*/  @P2 BRA `(.L_x_36) ;  /* 0xffffffc000a82947 */ /* 0x000ff2000383ffff */
.L_x_25:
[----:B------:R-:W-:-:S04]  /*8920*/  ULOP3.LUT UR4, UR45, 0x1, URZ, 0xfc, !UPT ;  /* 0x000000012d047892 */ /* 0x000fc8000f8efc3f */
[----:B------:R-:W-:-:S06]  /*8930*/  UISETP.NE.AND UP0, UPT, UR4, 0x3, UPT ;  /* 0x000000030400788c */ /* 0x000fcc000bf05270 */
[----:B------:R-:W-:-:S13]  /*8940*/  PLOP3.LUT P2, PT, PT, PT, UP0, 0x80, 0x0 ;  /* 0x000000000000781c */ /* 0x000fda0003f4f008 */
[----:B------:R-:W-:Y:S05]  /*8950*/  @!P2 BRA `(.L_x_37) ;  /* 0x000000000004a947 */ /* 0x000fea0003800000 */
[----:B------:R-:W-:Y:S01]  /*8960*/  BPT.TRAP 0x1 ;  /* 0x000000040000795c */ /* 0x000fe20000300000 */
.L_x_37:
[----:B------:R-:W-:Y:S02]  /*8970*/  UISETP.GT.U32.AND UP0, UPT, UR45, 0x1, UPT ;  /* 0x000000012d00788c */ /* 0x000fe4000bf04070 */
[----:B------:R-:W-:-:S04]  /*8980*/  ULEA UR4, UR39, UR32, 0x3 ;  /* 0x0000002027047291 */ /* 0x000fc8000f8e183f */
[----:B------:R-:W-:Y:S01]  /*8990*/  UIADD3 UR4, UR4, 0x2c260, URZ ;  /* 0x0002c26004047890 */ /* 0x000fe2000fffe03f */
[----:B------:R-:W-:-:S03]  /*89a0*/  PLOP3.LUT P2, PT, PT, PT, UP0, 0x80, 0x0 ;  /* 0x000000000000781c */ /* 0x000fc60003f4f008 */
[----:B------:R-:W-:-:S09]  /*89b0*/  UPRMT UR4, URZ, 0x654, UR4 ;  /* 0x000006543f047896 */ /* 0x000fd20008000004 */
[----:B------:R-:W-:Y:S01]  /*89c0*/  SYNCS.ARRIVE.TRANS64.RED.A1T0 RZ, [UR4], RZ ;  /* 0x000000ffffff79a7 */ /* 0x000fe20008100404 */
[----:B------:R-:W-:Y:S05]  /*89d0*/  @P2 BRA `(.L_x_38) ;  /* 0x0000000000042947 */ /* 0x000fea0003800000 */
[----:B------:R-:W-:Y:S01]  /*89e0*/  BPT.TRAP 0x1 ;  /* 0x000000040000795c */ /* 0x000fe20000300000 */
.L_x_38:
[----:B------:R-:W-:Y:S05]  /*89f0*/  @!P0 BRA `(.L_x_39) ;  /* 0x0000000000048947 */ /* 0x000fea0003800000 */
[----:B------:R-:W-:Y:S01]  /*8a00*/  BPT.TRAP 0x1 ;  /* 0x000000040000795c */ /* 0x000fe20000300000 */
.L_x_39:
[----:B------:R-:W-:-:S04]  /*8a10*/  ULEA UR32, UR35, UR32, 0x3 ;  /* 0x0000002023207291 */ /* 0x000fc8000f8e183f */
[----:B------:R-:W-:-:S04]  /*8a20*/  UIADD3 UR32, UR32, 0x2c228, URZ ;  /* 0x0002c22820207890 */ /* 0x000fc8000fffe03f */
[----:B------:R-:W-:-:S09]  /*8a30*/  UPRMT UR32, URZ, 0x654, UR32 ;  /* 0x000006543f207896 */ /* 0x000fd20008000020 */
[----:B------:R-:W-:Y:S01]  /*8a40*/  SYNCS.ARRIVE.TRANS64.RED.A1T0 RZ, [UR32], RZ ;  /* 0x000000ffffff79a7 */ /* 0x000fe20008100420 */
[----:B------:R-:W-:Y:S05]  /*8a50*/  @P1 BRA `(.L_x_40) ;  /* 0x0000000000041947 */ /* 0x000fea0003800000 */
[----:B------:R-:W-:Y:S01]  /*8a60*/  BPT.TRAP 0x1 ;  /* 0x000000040000795c */ /* 0x000fe20000300000 */
.L_x_40:
[----:B------:R-:W1:Y:S01]  /*8a70*/  SHFL.BFLY PT, R6, R3, 0x1, 0x1f ;  /* 0x0c201f0003067f89 */ /* 0x000e6200000e0000 */
[----:B------:R-:W-:Y:S01]  /*8a80*/  BSSY B0, `(.L_x_41) ;  /* 0x0000023000007945 */ /* 0x000fe20003800000 */
[----:B------:R-:W-:Y:S02]  /*8a90*/  MOV R10, 0x3f800000 ;  /* 0x3f800000000a7802 */ /* 0x000fe40000000f00 */
[----:B------:R-:W2:Y:S01]  /*8aa0*/  SHFL.BFLY PT, R7, R0, 0x1, 0x1f ;  /* 0x0c201f0000077f89 */ /* 0x000ea200000e0000 */
[----:B------:R-:W-:Y:S01]  /*8ab0*/  MOV R11, 0x7f800000 ;  /* 0x7f800000000b7802 */ /* 0x000fe20000000f00 */
[----:B-1----:R-:W-:Y:S01]  /*8ac0*/  FADD R6, R6, R3 ;  /* 0x0000000306067221 */ /* 0x002fe20000000000 */
[----:B--2---:R-:W-:-:S04]  /*8ad0*/  FADD R15, R7, R0 ;  /* 0x00000000070f7221 */ /* 0x004fc80000000000 */
[----:B------:R-:W1:Y:S01]  /*8ae0*/  SHFL.BFLY PT, R9, R6, 0x2, 0x1f ;  /* 0x0c401f0006097f89 */ /* 0x000e6200000e0000 */
[----:B------:R-:W-:-:S03]  /*8af0*/  MOV R7, 0x3f800000 ;  /* 0x3f80000000077802 */ /* 0x000fc60000000f00 */
[----:B------:R-:W2:Y:S01]  /*8b00*/  SHFL.BFLY PT, R20, R15, 0x2, 0x1f ;  /* 0x0c401f000f147f89 */ /* 0x000ea200000e0000 */
[C---:B-1----:R-:W-:Y:S01]  /*8b10*/  FSETP.NE.AND P0, PT, R6.reuse, -R9, PT ;  /* 0x800000090600720b */ /* 0x042fe20003f05000 */
[----:B------:R-:W-:Y:S01]  /*8b20*/  FADD R3, R6, R9 ;  /* 0x0000000906037221 */ /* 0x000fe20000000000 */
[----:B------:R-:W-:Y:S01]  /*8b30*/  MOV R9, 0x7f800000 ;  /* 0x7f80000000097802 */ /* 0x000fe20000000f00 */
[----:B--2---:R-:W-:-:S10]  /*8b40*/  FADD R8, R15, R20 ;  /* 0x000000140f087221 */ /* 0x004fd40000000000 */
[----:B------:R-:W-:Y:S05]  /*8b50*/  @!P0 BRA `(.L_x_42) ;  /* 0x0000000000548947 */ /* 0x000fea0003800000 */
[----:B------:R-:W-:Y:S01]  /*8b60*/  IADD3 R0, R3, 0x1800000, RZ ;  /* 0x0180000003007810 */ /* 0x000fe20007ffe0ff */
[----:B------:R-:W-:Y:S03]  /*8b70*/  BSSY B1, `(.L_x_43) ;  /* 0x000000c000017945 */ /* 0x000fe60003800000 */
[----:B------:R-:W-:-:S04]  /*8b80*/  LOP3.LUT R0, R0, 0x7f800000, RZ, 0xc0, !PT ;  /* 0x7f80000000007812 */ /* 0x000fc800078ec0ff */
[----:B------:R-:W-:-:S13]  /*8b90*/  ISETP.GT.U32.AND P0, PT, R0, 0x1ffffff, PT ;  /* 0x01ffffff0000780c */ /* 0x000fda0003f04070 */
[----:B------:R-:W-:Y:S05]  /*8ba0*/  @P0 BRA `(.L_x_44) ;  /* 0x0000000000100947 */ /* 0x000fea0003800000 */
[----:B------:R-:W-:-:S07]  /*8bb0*/  MOV R14, 0x8bd0 ;  /* 0x00008bd0000e7802 */ /* 0x000fce0000000f00 */
[----:B------:R-:W-:Y:S05]  /*8bc0*/  CALL.REL.NOINC `($__internal_0_$__cuda_sm20_rcp_rn_f32_slowpath) ;  /* 0x0000004800147944 */ /* 0x000fea0003c00000 */
[----:B------:R-:W-:Y:S01]  /*8bd0*/  MOV R7, R0 ;  /* 0x0000000000077202 */ /* 0x000fe20000000f00 */
[----:B------:R-:W-:Y:S06]  /*8be0*/  BRA `(.L_x_45) ;  /* 0x0000000000107947 */ /* 0x000fec0003800000 */
.L_x_44:
[----:B------:R-:W1:Y:S02]  /*8bf0*/  MUFU.RCP R0, R3 ;  /* 0x0000000300007308 */ /* 0x000e640000001000 */
[----:B-1----:R-:W-:-:S04]  /*8c00*/  FFMA R6, R3, R0, -1 ;  /* 0xbf80000003067423 */ /* 0x002fc80000000000 */
[----:B------:R-:W-:-:S04]  /*8c10*/  FADD.FTZ R7, -R6, -RZ ;  /* 0x800000ff06077221 */ /* 0x000fc80000010100 */
[----:B------:R-:W-:-:S07]  /*8c20*/  FFMA R7, R0, R7, R0 ;  /* 0x0000000700077223 */ /* 0x000fce0000000000 */
.L_x_45:
[----:B------:R-:W-:Y:S05]  /*8c30*/  BSYNC B1 ;  /* 0x0000000000017941 */ /* 0x000fea0003800000 */
.L_x_43:
[----:B------:R-:W-:Y:S01]  /*8c40*/  FSETP.GEU.AND P0, PT, |R3|, 1.175494350822287508e-38, PT ;  /* 0x008000000300780b */ /* 0x000fe20003f0e200 */
[----:B------:R-:W-:-:S12]  /*8c50*/  ULDC UR4, c[0x0][0x600] ;  /* 0x0001800000047ab9 */ /* 0x000fd80000000800 */
[----:B------:R-:W-:-:S04]  /*8c60*/  @!P0 FMUL R3, R3, 16777216 ;  /* 0x4b80000003038820 */ /* 0x000fc80000400000 */
[----:B------:R-:W1:Y:S02]  /*8c70*/  MUFU.LG2 R0, R3 ;  /* 0x0000000300007308 */ /* 0x000e640000000c00 */
[----:B-1----:R-:W-:-:S04]  /*8c80*/  @!P0 FADD R0, R0, -24 ;  /* 0xc1c0000000008421 */ /* 0x002fc80000000000 */
[----:B------:R-:W-:-:S04]  /*8c90*/  FMUL R11, R0, 0.69314718246459960938 ;  /* 0x3f317218000b7820 */ /* 0x000fc80000400000 */
[----:B------:R-:W-:-:S07]  /*8ca0*/  FFMA R11, R4, UR4, R11 ;  /* 0x00000004040b7c23 */ /* 0x000fce000800000b */
.L_x_42:
[----:B------:R-:W-:Y:S05]  /*8cb0*/  BSYNC B0 ;  /* 0x0000000000007941 */ /* 0x000fea0003800000 */
.L_x_41:
[----:B------:R-:W-:Y:S01]  /*8cc0*/  FSETP.NE.AND P0, PT, R15, -R20, PT ;  /* 0x800000140f00720b */ /* 0x000fe20003f05000 */
[----:B------:R-:W-:Y:S01]  /*8cd0*/  ULDC UR4, c[0x0][0x608] ;  /* 0x0001820000047ab9 */ /* 0x000fe20000000800 */
[----:B------:R-:W-:Y:S01]  /*8ce0*/  BSSY B0, `(.L_x_46) ;  /* 0x0000035000007945 */ /* 0x000fe20003800000 */
[----:B------:R-:W-:-:S04]  /*8cf0*/  FMUL R7, R7, UR4 ;  /* 0x0000000407077c20 */ /* 0x000fc80008400000 */
        /* <DEDUP_REMOVED lines=28> */
[----:B------:R-:W-:Y:S06]  /*8ec0*/  @!P0 BRA `(.L_x_47) ;  /* 0x0000000000588947 */ /* 0x000fec0003800000 */
[----:B------:R-:W-:Y:S01]  /*8ed0*/  IADD3 R0, R8, 0x1800000, RZ ;  /* 0x0180000008007810 */ /* 0x000fe20007ffe0ff */
[----:B------:R-:W-:Y:S03]  /*8ee0*/  BSSY B1, `(.L_x_48) ;  /* 0x000000d000017945 */ /* 0x000fe60003800000 */
[----:B------:R-:W-:-:S04]  /*8ef0*/  LOP3.LUT R0, R0, 0x7f800000, RZ, 0xc0, !PT ;  /* 0x7f80000000007812 */ /* 0x000fc800078ec0ff */
[----:B------:R-:W-:-:S13]  /*8f00*/  ISETP.GT.U32.AND P0, PT, R0, 0x1ffffff, PT ;  /* 0x01ffffff0000780c */ /* 0x000fda0003f04070 */
[----:B------:R-:W-:Y:S05]  /*8f10*/  @P0 BRA `(.L_x_49) ;  /* 0x0000000000140947 */ /* 0x000fea0003800000 */
[----:B------:R-:W-:Y:S02]  /*8f20*/  MOV R3, R8 ;  /* 0x0000000800037202 */ /* 0x000fe40000000f00 */
[----:B------:R-:W-:-:S07]  /*8f30*/  MOV R14, 0x8f50 ;  /* 0x00008f50000e7802 */ /* 0x000fce0000000f00 */
[----:B------:R-:W-:Y:S05]  /*8f40*/  CALL.REL.NOINC `($__internal_0_$__cuda_sm20_rcp_rn_f32_slowpath) ;  /* 0x0000004400347944 */ /* 0x000fea0003c00000 */
[----:B------:R-:W-:Y:S01]  /*8f50*/  MOV R10, R0 ;  /* 0x00000000000a7202 */ /* 0x000fe20000000f00 */
[----:B------:R-:W-:Y:S06]  /*8f60*/  BRA `(.L_x_50) ;  /* 0x0000000000107947 */ /* 0x000fec0003800000 */
.L_x_49:
[----:B------:R-:W1:Y:S02]  /*8f70*/  MUFU.RCP R3, R8 ;  /* 0x0000000800037308 */ /* 0x000e640000001000 */
[----:B-1----:R-:W-:-:S04]  /*8f80*/  FFMA R0, R8, R3, -1 ;  /* 0xbf80000008007423 */ /* 0x002fc80000000003 */
[----:B------:R-:W-:-:S04]  /*8f90*/  FADD.FTZ R0, -R0, -RZ ;  /* 0x800000ff00007221 */ /* 0x000fc80000010100 */
[----:B------:R-:W-:-:S07]  /*8fa0*/  FFMA R10, R3, R0, R3 ;  /* 0x00000000030a7223 */ /* 0x000fce0000000003 */
.L_x_50:
[----:B------:R-:W-:Y:S05]  /*8fb0*/  BSYNC B1 ;  /* 0x0000000000017941 */ /* 0x000fea0003800000 */
.L_x_48:
[----:B------:R-:W-:Y:S01]  /*8fc0*/  FSETP.GEU.AND P0, PT, |R8|, 1.175494350822287508e-38, PT ;  /* 0x008000000800780b */ /* 0x000fe20003f0e200 */
[----:B------:R-:W-:-:S12]  /*8fd0*/  ULDC UR4, c[0x0][0x600] ;  /* 0x0001800000047ab9 */ /* 0x000fd80000000800 */
[----:B------:R-:W-:-:S04]  /*8fe0*/  @!P0 FMUL R8, R8, 16777216 ;  /* 0x4b80000008088820 */ /* 0x000fc80000400000 */
[----:B------:R-:W1:Y:S02]  /*8ff0*/  MUFU.LG2 R0, R8 ;  /* 0x0000000800007308 */ /* 0x000e640000000c00 */
[----:B-1----:R-:W-:-:S04]  /*9000*/  @!P0 FADD R0, R0, -24 ;  /* 0xc1c0000000008421 */ /* 0x002fc80000000000 */
[----:B------:R-:W-:-:S04]  /*9010*/  FMUL R0, R0, 0.69314718246459960938 ;  /* 0x3f31721800007820 */ /* 0x000fc80000400000 */
[----:B------:R-:W-:-:S07]  /*9020*/  FFMA R9, R5, UR4, R0 ;  /* 0x0000000405097c23 */ /* 0x000fce0008000000 */
.L_x_47:
[----:B------:R-:W-:Y:S05]  /*9030*/  BSYNC B0 ;  /* 0x0000000000007941 */ /* 0x000fea0003800000 */
.L_x_46:
[----:B------:R-:W1:Y:S01]  /*9040*/  S2UR UR5, SR_CgaCtaId ;  /* 0x00000000000579c3 */ /* 0x000e620000008800 */
[----:B------:R-:W-:Y:S01]  /*9050*/  UMOV UR4, 0x400 ;  /* 0x0000040000047882 */ /* 0x000fe20000000000 */
[----:B------:R-:W-:Y:S01]  /*9060*/  SHF.L.U32 R0, R19, 0x1f, RZ ;  /* 0x0000001f13007819 */ /* 0x000fe200000006ff */
[----:B------:R-:W-:Y:S01]  /*9070*/  UISETP.NE.AND UP0, UPT, UR47, 0x1, UPT ;  /* 0x000000012f00788c */ /* 0x000fe2000bf05270 */
[----:B------:R-:W-:Y:S01]  /*9080*/  LOP3.LUT P0, R22, R2, 0x3, RZ, 0xc0, !PT ;  /* 0x0000000302167812 */ /* 0x000fe2000780c0ff */
[----:B------:R-:W-:-:S09]  /*9090*/  UISETP.NE.AND UP1, UPT, UR47, 0x2, UPT ;  /* 0x000000022f00788c */ /* 0x000fd2000bf25270 */
[----:B------:R-:W-:Y:S02]  /*90a0*/  @!UP0 ULOP3.LUT UP2, URZ, UR39, 0x2, URZ, 0xc0, !UPT ;  /* 0x00000002273f8892 */ /* 0x000fe4000f84c03f */
[----:B------:R-:W-:-:S04]  /*90b0*/  @!UP0 ULOP3.LUT UR39, UR39, 0x1, URZ, 0xc0, !UPT ;  /* 0x0000000127278892 */ /* 0x000fc8000f8ec03f */
[----:B------:R-:W-:Y:S02]  /*90c0*/  @!UP1 UIADD3 UR6, UR39, 0x1, URZ ;  /* 0x0000000127069890 */ /* 0x000fe4000fffe03f */
[----:B------:R-:W-:Y:S02]  /*90d0*/  @!UP1 ULOP3.LUT UR39, UR39, 0x1, URZ, 0xc, !UPT ;  /* 0x0000000127279892 */ /* 0x000fe4000f8e0c3f */
[----:B-1----:R-:W-:-:S03]  /*90e0*/  ULEA UR4, UR5, UR4, 0x18 ;  /* 0x0000000405047291 */ /* 0x002fc6000f8ec03f */
[----:B------:R-:W-:Y:S01]  /*90f0*/  ULDC UR5, c[0x0][0x608] ;  /* 0x0001820000057ab9 */ /* 0x000fe20000000800 */
[----:B------:R-:W-:Y:S01]  /*9100*/  ULEA UR4, UR47, UR4, 0x3 ;  /* 0x000000042f047291 */ /* 0x000fe2000f8e183f */
[----:B------:R-:W-:Y:S01]  /*9110*/  FMUL R10, R10, UR5 ;  /* 0x000000050a0a7c20 */ /* 0x000fe20008400000 */
[----:B------:R-:W-:Y:S02]  /*9120*/  @!UP0 USEL UR5, URZ, 0x1, UP2 ;  /* 0x000000013f058887 */ /* 0x000fe40009000000 */
[----:B------:R-:W-:Y:S01]  /*9130*/  @!UP1 UISETP.GT.U32.AND UP2, UPT, UR6, 0x1, UPT ;  /* 0x000000010600988c */ /* 0x000fe2000bf44070 */
[-C--:B------:R-:W-:Y:S01]  /*9140*/  FMUL R138, R138, R10.reuse ;  /* 0x0000000a8a8a7220 */ /* 0x080fe20000400000 */
[----:B------:R-:W-:Y:S01]  /*9150*/  @!UP0 ULOP3.LUT UR38, UR38, UR5, URZ, 0x3c, !UPT ;  /* 0x0000000526268292 */ /* 0x000fe2000f8e3c3f */
[-C--:B------:R-:W-:Y:S01]  /*9160*/  FMUL R139, R139, R10.reuse ;  /* 0x0000000a8b8b7220 */ /* 0x080fe20000400000 */
[----:B------:R-:W-:Y:S01]  /*9170*/  @!UP1 USEL UR5, URZ, 0x1, !UP2 ;  /* 0x000000013f059887 */ /* 0x000fe2000d000000 */
[----:B------:R-:W1:Y:S01]  /*9180*/  SYNCS.PHASECHK.TRANS64.TRYWAIT P1, [UR4+0x2c298], R0 ;  /* 0x02c29800ff0075a7 */ /* 0x000e620008020144 */
[-C--:B------:R-:W-:Y:S01]  /*9190*/  FMUL R142, R142, R10.reuse ;  /* 0x0000000a8e8e7220 */ /* 0x080fe20000400000 */
[-C--:B------:R-:W-:Y:S01]  /*91a0*/  FMUL R143, R143, R10.reuse ;  /* 0x0000000a8f8f7220 */ /* 0x080fe20000400000 */
[----:B------:R-:W-:Y:S01]  /*91b0*/  @!UP1 ULOP3.LUT UR38, UR38, UR5, URZ, 0x3c, !UPT ;  /* 0x0000000526269292 */ /* 0x000fe2000f8e3c3f */
        /* <DEDUP_REMOVED lines=12> */
[----:B-1----:R-:W-:Y:S06]  /*9280*/  @!P1 BRA `(.L_x_51) ;  /* 0x0000003c006c9947 */ /* 0x002fec0003800000 */
.L_x_124:
[----:B------:R-:W-:Y:S01]  /*9290*/  USHF.L.U32 UR42, UR42, 0x6, URZ ;  /* 0x000000062a2a7899 */ /* 0x000fe2000800063f */
[----:B------:R-:W-:Y:S04]  /*92a0*/  BSSY B0, `(.L_x_52) ;  /* 0x000001a000007945 */ /* 0x000fe80003800000 */
[----:B------:R-:W-:Y:S07]  /*92b0*/  @P0 BRA `(.L_x_53) ;  /* 0x0000000000600947 */ /* 0x000fee0003800000 */
[----:B------:R-:W2:Y:S01]  /*92c0*/  LDC R4, c[0x0][0xa10] ;  /* 0x00028400ff047b82 */ /* 0x000ea20000000800 */
[----:B-1----:R-:W-:Y:S01]  /*92d0*/  LOP3.LUT R0, R2, 0x60, RZ, 0xc0, !PT ;  /* 0x0000006002007812 */ /* 0x002fe200078ec0ff */
[----:B------:R-:W-:Y:S01]  /*92e0*/  ULDC UR4, c[0x0][0x288] ;  /* 0x0000a20000047ab9 */ /* 0x000fe20000000800 */
[----:B------:R-:W-:Y:S02]  /*92f0*/  SHF.R.U32.HI R3, RZ, 0x2, R2 ;  /* 0x00000002ff037819 */ /* 0x000fe40000011602 */
[----:B------:R-:W-:Y:S02]  /*9300*/  SHF.R.U32.HI R0, RZ, 0x5, R0 ;  /* 0x00000005ff007819 */ /* 0x000fe40000011600 */
[----:B------:R-:W-:Y:S01]  /*9310*/  IADD3 R5, RZ, -UR36, RZ ;  /* 0x80000024ff057c10 */ /* 0x000fe2000fffe0ff */
[----:B------:R-:W1:Y:S01]  /*9320*/  LDC.64 R6, c[0x0][0x688] ;  /* 0x0001a200ff067b82 */ /* 0x000e620000000a00 */
[----:B------:R-:W-:Y:S02]  /*9330*/  LOP3.LUT R3, R3, 0x7, RZ, 0xc0, !PT ;  /* 0x0000000703037812 */ /* 0x000fe400078ec0ff */
[----:B------:R-:W-:-:S04]  /*9340*/  SHF.L.U32 R0, R0, 0x4, RZ ;  /* 0x0000000400007819 */ /* 0x000fc800000006ff */
[----:B------:R-:W-:Y:S01]  /*9350*/  LOP3.LUT R3, R0, 0xfffffff0, R3, 0xe2, !PT ;  /* 0xfffffff000037812 */ /* 0x000fe200078ee203 */
[----:B--2---:R-:W-:-:S04]  /*9360*/  IMAD R5, R4, R5, UR37 ;  /* 0x0000002504057e24 */ /* 0x004fc8000f8e0205 */
[----:B-1----:R-:W-:Y:S01]  /*9370*/  IMAD R0, R5, R6, UR42 ;  /* 0x0000002a05007e24 */ /* 0x002fe2000f8e0206 */
[----:B------:R-:W-:-:S03]  /*9380*/  IADD3 R5, R3, UR42, RZ ;  /* 0x0000002a03057c10 */ /* 0x000fc6000fffe0ff */
[----:B------:R-:W-:Y:S01]  /*9390*/  IMAD R0, R7, UR44, R0 ;  /* 0x0000002c07007c24 */ /* 0x000fe2000f8e0200 */
[C---:B------:R-:W-:Y:S02]  /*93a0*/  IADD3 R4, R5.reuse, 0x8, RZ ;  /* 0x0000000805047810 */ /* 0x040fe40007ffe0ff */
[----:B------:R-:W-:Y:S02]  /*93b0*/  ISETP.GE.U32.AND P0, PT, R5, UR4, PT ;  /* 0x0000000405007c0c */ /* 0x000fe4000bf06070 */
[----:B------:R-:W-:Y:S02]  /*93c0*/  IADD3 R3, P2, R3, R0, RZ ;  /* 0x0000000003037210 */ /* 0x000fe40007f5e0ff */
[----:B------:R-:W-:Y:S01]  /*93d0*/  ISETP.GE.U32.AND P1, PT, R4, UR4, PT ;  /* 0x0000000404007c0c */ /* 0x000fe2000bf26070 */
[----:B------:R-:W-:Y:S01]  /*93e0*/  ULDC.64 UR4, c[0x0][0x680] ;  /* 0x0001a00000047ab9 */ /* 0x000fe20000000a00 */
[----:B------:R-:W-:Y:S02]  /*93f0*/  LEA.HI.X.SX32 R0, R0, RZ, 0x1, P2 ;  /* 0x000000ff00007211 */ /* 0x000fe400010f0eff */
[----:B------:R-:W-:-:S04]  /*9400*/  LEA R4, P2, R3, UR4, 0x2 ;  /* 0x0000000403047c11 */ /* 0x000fc8000f8410ff */
[----:B------:R-:W-:-:S05]  /*9410*/  LEA.HI.X R5, R3, UR5, R0, 0x2, P2 ;  /* 0x0000000503057c11 */ /* 0x000fca00090f1400 */
[----:B------:R2:W-:Y:S04]  /*9420*/  @!P0 STG.E desc[UR50][R4.64], R11 ;  /* 0x0000000b04008986 */ /* 0x0005e8000c101932 */
[----:B------:R2:W-:Y:S02]  /*9430*/  @!P1 STG.E desc[UR50][R4.64+0x20], R9 ;  /* 0x0000200904009986 */ /* 0x0005e4000c101932 */
.L_x_53:
[----:B------:R-:W-:Y:S05]  /*9440*/  BSYNC B0 ;  /* 0x0000000000007941 */ /* 0x000fea0003800000 */
.L_x_52:
[----:B------:R-:W-:Y:S01]  /*9450*/  ULDC.64 UR4, c[0x0][0x730] ;  /* 0x0001cc0000047ab9 */ /* 0x000fe20000000a00 */
[-C--:B------:R-:W-:Y:S01]  /*9460*/  FMUL R31, R106, R10.reuse ;  /* 0x0000000a6a1f7220 */ /* 0x080fe20000400000 */
[----:B------:R-:W-:Y:S01]  /*9470*/  ISETP.NE.U32.AND P0, PT, RZ, UR4, PT ;  /* 0x00000004ff007c0c */ /* 0x000fe2000bf05070 */
[-C--:B------:R-:W-:Y:S01]  /*9480*/  FMUL R30, R107, R10.reuse ;  /* 0x0000000a6b1e7220 */ /* 0x080fe20000400000 */
[-C--:B------:R-:W-:Y:S01]  /*9490*/  FMUL R33, R110, R10.reuse ;  /* 0x0000000a6e217220 */ /* 0x080fe20000400000 */
[-C--:B------:R-:W-:Y:S01]  /*94a0*/  FMUL R32, R111, R10.reuse ;  /* 0x0000000a6f207220 */ /* 0x080fe20000400000 */
[----:B------:R-:W-:Y:S01]  /*94b0*/  ISETP.NE.AND.EX P0, PT, RZ, UR5, PT, P0 ;  /* 0x00000005ff007c0c */ /* 0x000fe2000bf05300 */
[-C--:B------:R-:W-:Y:S01]  /*94c0*/  FMUL R35, R98, R10.reuse ;  /* 0x0000000a62237220 */ /* 0x080fe20000400000 */
[-C--:B------:R-:W-:Y:S01]  /*94d0*/  FMUL R34, R99, R10.reuse ;  /* 0x0000000a63227220 */ /* 0x080fe20000400000 */
[-C--:B------:R-:W-:Y:S01]  /*94e0*/  FMUL R37, R102, R10.reuse ;  /* 0x0000000a66257220 */ /* 0x080fe20000400000 */
[-C--:B------:R-:W-:Y:S01]  /*94f0*/  FMUL R36, R103, R10.reuse ;  /* 0x0000000a67247220 */ /* 0x080fe20000400000 */
[-C--:B------:R-:W-:Y:S01]  /*9500*/  FMUL R39, R90, R10.reuse ;  /* 0x0000000a5a277220 */ /* 0x080fe20000400000 */
[-C--:B------:R-:W-:Y:S01]  /*9510*/  FMUL R38, R91, R10.reuse ;  /* 0x0000000a5b267220 */ /* 0x080fe20000400000 */
[-C--:B------:R-:W-:Y:S01]  /*9520*/  FMUL R41, R94, R10.reuse ;  /* 0x0000000a5e297220 */ /* 0x080fe20000400000 */
[----:B------:R-:W-:-:S05]  /*9530*/  FMUL R40, R95, R10 ;  /* 0x0000000a5f287220 */ /* 0x000fca0000400000 */
[----:B------:R-:W-:Y:S05]  /*9540*/  @P0 BRA `(.L_x_54) ;  /* 0x0000000000240947 */ /* 0x000fea0003800000 */
[----:B------:R-:W-:Y:S02]  /*9550*/  ULDC.64 UR4, c[0x0][0x728] ;  /* 0x0001ca0000047ab9 */ /* 0x000fe40000000a00 */
[----:B------:R-:W-:-:S04]  /*9560*/  ISETP.NE.U32.AND P0, PT, RZ, UR4, PT ;  /* 0x00000004ff007c0c */ /* 0x000fc8000bf05070 */
[----:B------:R-:W-:-:S13]  /*9570*/  ISETP.NE.AND.EX P0, PT, RZ, UR5, PT, P0 ;  /* 0x00000005ff007c0c */ /* 0x000fda000bf05300 */
[----:B------:R-:W-:Y:S05]  /*9580*/  @!P0 BRA `(.L_x_55) ;  /* 0x00000000000c8947 */ /* 0x000fea0003800000 */
[----:B--2---:R-:W2:Y:S02]  /*9590*/  LDC.64 R4, c[0x0][0x728] ;  /* 0x0001ca00ff047b82 */ /* 0x004ea40000000a00 */
[----:B--2---:R3:W5:Y:S01]  /*95a0*/  LDG.E R16, desc[UR50][R4.64] ;  /* 0x0000003204107981 */ /* 0x004762000c1e1900 */
[----:B------:R-:W-:Y:S05]  /*95b0*/  BRA `(.L_x_54) ;  /* 0x0000000000087947 */ /* 0x000fea0003800000 */
.L_x_55:
[----:B------:R-:W-:Y:S02]  /*95c0*/  ULDC UR4, c[0x0][0x720] ;  /* 0x0001c80000047ab9 */ /* 0x000fe40000000800 */
[----:B------:R-:W-:-:S07]  /*95d0*/  MOV R16, UR4 ;  /* 0x0000000400107c02 */ /* 0x000fce0008000f00 */
.L_x_54:
[----:B-1----:R-:W-:-:S04]  /*95e0*/  MOV R0, RZ ;  /* 0x000000ff00007202 */ /* 0x002fc80000000f00 */
[----:B------:R-:W-:-:S13]  /*95f0*/  LOP3.LUT P0, RZ, R0, 0x9f, RZ, 0xc0, !PT ;  /* 0x0000009f00ff7812 */ /* 0x000fda000780c0ff */
[----:B------:R-:W-:Y:S05]  /*9600*/  @!P0 BRA `(.L_x_56) ;  /* 0x0000000000408947 */ /* 0x000fea0003800000 */
[----:B------:R-:W-:Y:S01]  /*9610*/  MOV R0, 0x0 ;  /* 0x0000000000007802 */ /* 0x000fe20000000f00 */
[----:B------:R-:W-:Y:S01]  /*9620*/  ULDC.64 UR4, c[0x4][0x70] ;  /* 0x01001c0000047ab9 */ /* 0x000fe20000000a00 */
[----:B------:R-:W-:Y:S01]  /*9630*/  ULDC.64 UR6, c[0x4][0x8] ;  /* 0x0100020000067ab9 */ /* 0x000fe20000000a00 */
[----:B--23--:R-:W-:Y:S01]  /*9640*/  MOV R4, UR4 ;  /* 0x0000000400047c02 */ /* 0x00cfe20008000f00 */
[----:B------:R1:W2:Y:S01]  /*9650*/  LDC.64 R14, c[0x4][R0] ;  /* 0x01000000000e7b82 */ /* 0x0002a20000000a00 */
[----:B------:R-:W-:Y:S01]  /*9660*/  MOV R5, UR5 ;  /* 0x0000000500057c02 */ /* 0x000fe20008000f00 */
[----:B------:R-:W-:Y:S01]  /*9670*/  ULDC.64 UR4, c[0x4][0x78] ;  /* 0x01001e0000047ab9 */ /* 0x000fe20000000a00 */
[----:B------:R-:W-:Y:S02]  /*9680*/  MOV R10, UR6 ;  /* 0x00000006000a7c02 */ /* 0x000fe40008000f00 */
[----:B------:R-:W-:Y:S02]  /*9690*/  MOV R6, UR4 ;  /* 0x0000000400067c02 */ /* 0x000fe40008000f00 */
[----:B------:R-:W-:-:S02]  /*96a0*/  MOV R7, UR5 ;  /* 0x0000000500077c02 */ /* 0x000fc40008000f00 */
[----:B------:R-:W-:Y:S02]  /*96b0*/  MOV R11, UR7 ;  /* 0x00000007000b7c02 */ /* 0x000fe40008000f00 */
[----:B------:R-:W-:Y:S02]  /*96c0*/  MOV R8, 0x70 ;  /* 0x0000007000087802 */ /* 0x000fe40000000f00 */
[----:B------:R-:W-:Y:S02]  /*96d0*/  MOV R12, 0x1 ;  /* 0x00000001000c7802 */ /* 0x000fe40000000f00 */
[----:B-1----:R-:W-:-:S07]  /*96e0*/  MOV R13, RZ ;  /* 0x000000ff000d7202 */ /* 0x002fce0000000f00 */
[----:B------:R-:W-:-:S07]  /*96f0*/  LEPC R20, `(.L_x_56) ;  /* 0x000000001014794e */ /* 0x000fce0000000000 */
[----:B--2--5:R-:W-:Y:S05]  /*9700*/  CALL.ABS.NOINC R14 ;  /* 0x000000000e007343 */ /* 0x024fea0003c00000 */
.L_x_56:
[----:B------:R-:W1:Y:S01]  /*9710*/  S2R R3, SR_CgaCtaId ;  /* 0x0000000000037919 */ /* 0x000e620000008800 */
[----:B------:R-:W-:Y:S02]  /*9720*/  MOV R0, 0x400 ;  /* 0x0000040000007802 */ /* 0x000fe40000000f00 */
[----:B------:R-:W-:Y:S02]  /*9730*/  MOV R23, UR47 ;  /* 0x0000002f00177c02 */ /* 0x000fe40008000f00 */
[----:B-1----:R-:W-:-:S05]  /*9740*/  LEA R0, R3, R0, 0x18 ;  /* 0x0000000003007211 */ /* 0x002fca00078ec0ff */
[----:B------:R-:W-:-:S05]  /*9750*/  IMAD R23, R23, 0x1100, R0 ;  /* 0x0000110017177824 */ /* 0x000fca00078e0200 */
[----:B------:R-:W-:-:S04]  /*9760*/  IADD3 R24, R23, 0x28f00, RZ ;  /* 0x00028f0017187810 */ /* 0x000fc80007ffe0ff */
        /* <DEDUP_REMOVED lines=18> */
.L_x_57:
[C---:B------:R-:W-:Y:S01]  /*9890*/  SHF.L.U32 R0, R2.reuse, 0x3, RZ ;  /* 0x0000000302007819 */ /* 0x040fe200000006ff */
[----:B------:R-:W-:Y:S01]  /*98a0*/  ULDC.64 UR4, c[0x0][0x730] ;  /* 0x0001cc0000047ab9 */ /* 0x000fe20000000a00 */
[----:B--23--:R-:W-:Y:S02]  /*98b0*/  SHF.L.U32 R4, R2, 0x4, RZ ;  /* 0x0000000402047819 */ /* 0x00cfe400000006ff */
[----:B------:R-:W-:Y:S02]  /*98c0*/  LOP3.LUT R3, R0, 0x300, RZ, 0xc0, !PT ;  /* 0x0000030000037812 */ /* 0x000fe400078ec0ff */
[----:B------:R-:W-:Y:S01]  /*98d0*/  ISETP.NE.U32.AND P0, PT, RZ, UR4, PT ;  /* 0x00000004ff007c0c */ /* 0x000fe2000bf05070 */
[----:B------:R-:W-:Y:S01]  /*98e0*/  ULDC UR4, c[0x0][0x720] ;  /* 0x0001c80000047ab9 */ /* 0x000fe20000000800 */
[----:B------:R-:W-:Y:S02]  /*98f0*/  LOP3.LUT R0, R2, 0x7f, RZ, 0xc0, !PT ;  /* 0x0000007f02007812 */ /* 0x000fe400078ec0ff */
[----:B------:R-:W-:-:S02]  /*9900*/  ISETP.NE.AND.EX P0, PT, RZ, UR5, PT, P0 ;  /* 0x00000005ff007c0c */ /* 0x000fc4000bf05300 */
[----:B------:R-:W-:Y:S02]  /*9910*/  SHF.R.U32.HI R6, RZ, 0x1, R2 ;  /* 0x00000001ff067819 */ /* 0x000fe40000011602 */
[----:B------:R-:W-:Y:S02]  /*9920*/  LOP3.LUT R5, R4, 0x40, RZ, 0xc0, !PT ;  /* 0x0000004004057812 */ /* 0x000fe400078ec0ff */
[----:B------:R-:W-:Y:S02]  /*9930*/  IADD3 R0, R0, 0x1f, RZ ;  /* 0x0000001f00007810 */ /* 0x000fe40007ffe0ff */
[----:B-----5:R-:W-:Y:S02]  /*9940*/  FSEL R42, R16, UR4, !P0 ;  /* 0x00000004102a7c08 */ /* 0x020fe4000c000000 */
[----:B------:R-:W-:Y:S02]  /*9950*/  LOP3.LUT R5, R5, 0x8, R6, 0xf8, !PT ;  /* 0x0000000805057812 */ /* 0x000fe400078ef806 */
[----:B------:R-:W-:Y:S01]  /*9960*/  ISETP.GT.U32.AND P0, PT, R0, 0x3e, PT ;  /* 0x0000003e0000780c */ /* 0x000fe20003f04070 */
[-C--:B------:R-:W-:Y:S01]  /*9970*/  FMUL R7, R141, R42.reuse ;  /* 0x0000002a8d077220 */ /* 0x080fe20000400000 */
[----:B------:R-:W-:Y:S01]  /*9980*/  SHF.L.U32 R6, R2, 0x1, RZ ;  /* 0x0000000102067819 */ /* 0x000fe200000006ff */
[-C--:B------:R-:W-:Y:S01]  /*9990*/  FMUL R0, R139, R42.reuse ;  /* 0x0000002a8b007220 */ /* 0x080fe20000400000 */
[----:B------:R-:W-:Y:S01]  /*99a0*/  LEA R3, R22, R3, 0x4 ;  /* 0x0000000316037211 */ /* 0x000fe200078e20ff */
[-C--:B------:R-:W-:Y:S01]  /*99b0*/  FMUL R8, R142, R42.reuse ;  /* 0x0000002a8e087220 */ /* 0x080fe20000400000 */
[----:B------:R-:W-:Y:S01]  /*99c0*/  LOP3.LUT R5, R5, 0x8, R6, 0x78, !PT ;  /* 0x0000000805057812 */ /* 0x000fe200078e7806 */
[-C--:B------:R-:W-:Y:S01]  /*99d0*/  FMUL R6, R140, R42.reuse ;  /* 0x0000002a8c067220 */ /* 0x080fe20000400000 */
[----:B------:R-:W-:Y:S01]  /*99e0*/  LOP3.LUT R4, R4, 0x80, RZ, 0xc0, !PT ;  /* 0x0000008004047812 */ /* 0x000fe200078ec0ff */
[-C--:B------:R-:W-:Y:S01]  /*99f0*/  FMUL R9, R143, R42.reuse ;  /* 0x0000002a8f097220 */ /* 0x080fe20000400000 */
[-C--:B------:R-:W-:Y:S01]  /*9a00*/  FMUL R11, R129, R42.reuse ;  /* 0x0000002a810b7220 */ /* 0x080fe20000400000 */
[-C--:B------:R-:W-:Y:S01]  /*9a10*/  FMUL R128, R128, R42.reuse ;  /* 0x0000002a80807220 */ /* 0x080fe20000400000 */
[----:B------:R-:W-:Y:S01]  /*9a20*/  IADD3 R10, R5, R3, R4 ;  /* 0x00000003050a7210 */ /* 0x000fe20007ffe004 */
[-C--:B------:R-:W-:Y:S01]  /*9a30*/  FMUL R4, R136, R42.reuse ;  /* 0x0000002a88047220 */ /* 0x080fe20000400000 */
[-C--:B------:R-:W-:Y:S01]  /*9a40*/  FMUL R3, R137, R42.reuse ;  /* 0x0000002a89037220 */ /* 0x080fe20000400000 */
[----:B------:R-:W-:Y:S01]  /*9a50*/  FMUL R5, R138, R42 ;  /* 0x0000002a8a057220 */ /* 0x000fe20000400000 */
[----:B------:R-:W-:Y:S01]  /*9a60*/  F2FP.F16.F32.PACK_AB R6, R7, R6 ;  /* 0x000000060706723e */ /* 0x000fe200000000ff */
[----:B------:R-:W-:Y:S01]  /*9a70*/  FMUL R12, R131, R42 ;  /* 0x0000002a830c7220 */ /* 0x000fe20000400000 */
[----:B------:R-:W-:Y:S01]  /*9a80*/  LEA R24, R10, R24, 0x1 ;  /* 0x000000180a187211 */ /* 0x000fe200078e08ff */
        /* <DEDUP_REMOVED lines=48> */
[----:B------:R-:W-:Y:S01]  /*9d90*/  LEA R10, R10, R23, 0x1 ;  /* 0x000000170a0a7211 */ /* 0x000fe200078e08ff */
[----:B------:R-:W-:Y:S06]  /*9da0*/  @P0 BRA `(.L_x_58) ;  /* 0x0000000000040947 */ /* 0x000fec0003800000 */
[----:B------:R-:W-:-:S04]  /*9db0*/  DEPBAR.LE SB0, 0x1 ;  /* 0x000080400000791a */ /* 0x000fc80000000000 */
.L_x_58:
[----:B------:R-:W-:Y:S05]  /*9dc0*/  WARPSYNC.ALL ;  /* 0x0000000000007948 */ /* 0x000fea0003800000 */
[----:B------:R-:W-:Y:S01]  /*9dd0*/  BAR.SYNC.DEFER_BLOCKING 0x1, 0x80 ;  /* 0x0042000000007b1d */ /* 0x000fe20000010000 */
[----:B------:R-:W-:Y:S02]  /*9de0*/  F2FP.F16.F32.PACK_AB R128, R11, R128 ;  /* 0x000000800b80723e */ /* 0x000fe400000000ff */
[----:B------:R-:W-:Y:S02]  /*9df0*/  F2FP.F16.F32.PACK_AB R129, R12, R13 ;  /* 0x0000000d0c81723e */ /* 0x000fe400000000ff */
[----:B------:R-:W-:Y:S01]  /*9e00*/  F2FP.F16.F32.PACK_AB R130, R133, R132 ;  /* 0x000000848582723e */ /* 0x000fe200000000ff */
[----:B------:R-:W-:Y:S01]  /*9e10*/  BSSY B0, `(.L_x_59) ;  /* 0x0000016000007945 */ /* 0x000fe20003800000 */
[----:B------:R-:W-:Y:S01]  /*9e20*/  F2FP.F16.F32.PACK_AB R131, R14, R15 ;  /* 0x0000000f0e83723e */ /* 0x000fe200000000ff */
[----:B------:R1:W-:Y:S01]  /*9e30*/  STSM.16.M88.4 [R10+0x28f00], R4 ;  /* 0x028f00040a007844 */ /* 0x0003e20000000200 */
[----:B------:R-:W-:Y:S01]  /*9e40*/  @!PT LDS RZ, [RZ] ;  /* 0x00000000fffff984 */ /* 0x000fe20000000800 */
[----:B------:R-:W-:Y:S01]  /*9e50*/  @!PT LDS RZ, [RZ] ;  /* 0x00000000fffff984 */ /* 0x000fe20000000800 */
[----:B------:R-:W-:Y:S01]  /*9e60*/  @!PT LDS RZ, [RZ] ;  /* 0x00000000fffff984 */ /* 0x000fe20000000800 */
[----:B------:R-:W-:Y:S01]  /*9e70*/  @!PT LDS RZ, [RZ] ;  /* 0x00000000fffff984 */ /* 0x000fe20000000800 */
[----:B------:R2:W-:Y:S06]  /*9e80*/  MEMBAR.ALL.CTA ;  /* 0x0000000000007992 */ /* 0x0005ec0000008000 */
[----:B--2---:R-:W2:Y:S02]  /*9e90*/  FENCE.VIEW.ASYNC.S ;  /* 0x00000000000073c6 */ /* 0x004ea40000000000 */
[----:B--2---:R-:W-:Y:S06]  /*9ea0*/  BAR.SYNC.DEFER_BLOCKING 0x1, 0x80 ;  /* 0x0042000000007b1d */ /* 0x004fec0000010000 */
[----:B------:R-:W-:Y:S05]  /*9eb0*/  @P0 BRA `(.L_x_60) ;  /* 0x00000000002c0947 */ /* 0x000fea0003800000 */
[----:B------:R-:W-:Y:S01]  /*9ec0*/  R2UR UR40, R23 ;  /* 0x00000000172872ca */ /* 0x000fe200000e0000 */
[----:B------:R-:W-:Y:S02]  /*9ed0*/  UIADD3 UR43, -UR36, URZ, URZ ;  /* 0x0000003f242b7290 */ /* 0x000fe4000fffe13f */
[----:B------:R-:W-:Y:S01]  /*9ee0*/  UIADD3 UR6, UP0, UR48, 0x670, URZ ;  /* 0x0000067030067890 */ /* 0x000fe2000ff1e03f */
[----:B------:R-:W-:Y:S01]  /*9ef0*/  ULDC UR4, c[0x0][0xa10] ;  /* 0x0002840000047ab9 */ /* 0x000fe20000000800 */
[----:B------:R-:W-:Y:S01]  /*9f00*/  UMOV UR41, URZ ;  /* 0x0000003f00297c82 */ /* 0x000fe20008000000 */
[----:B------:R-:W-:Y:S02]  /*9f10*/  UIMAD UR43, UR4, UR43, UR37 ;  /* 0x0000002b042b72a4 */ /* 0x000fe4000f8e0225 */
[----:B------:R-:W-:-:S05]  /*9f20*/  UIADD3.X UR7, URZ, UR49, URZ, UP0, !UPT ;  /* 0x000000313f077290 */ /* 0x000fca00087fe43f */
[----:B------:R-:W-:-:S09]  /*9f30*/  UIADD3 UR40, UR40, 0x28f00, URZ ;  /* 0x00028f0028287890 */ /* 0x000fd2000fffe03f */
[----:B------:R2:W-:Y:S01]  /*9f40*/  UTMASTG.4D [UR40], [UR6] ;  /* 0x00000028060073b5 */ /* 0x0005e20008018000 */
[----:B------:R0:W-:Y:S01]  /*9f50*/  UTMACMDFLUSH ;  /* 0x00000000000079b7 */ /* 0x0001e20000000000 */
[----:B--2---:R-:W-:-:S04]  /*9f60*/  DEPBAR.LE SB0, 0x1 ;  /* 0x000080400000791a */ /* 0x004fc80000000000 */
.L_x_60:
[----:B------:R-:W-:Y:S05]  /*9f70*/  BSYNC B0 ;  /* 0x0000000000007941 */ /* 0x000fea0003800000 */
.L_x_59:
        /* <DEDUP_REMOVED lines=12> */
[----:B---3--:R-:W3:Y:S02]  /*a040*/  FENCE.VIEW.ASYNC.S ;  /* 0x00000000000073c6 */ /* 0x008ee40000000000 */
[----:B---3--:R-:W-:Y:S06]  /*a050*/  BAR.SYNC.DEFER_BLOCKING 0x1, 0x80 ;  /* 0x0042000000007b1d */ /* 0x008fec0000010000 */
[----:B------:R-:W-:Y:S05]  /*a060*/  @P0 BRA `(.L_x_62) ;  /* 0x00000000002c0947 */ /* 0x000fea0003800000 */
[----:B------:R-:W-:Y:S01]  /*a070*/  R2UR UR40, R23 ;  /* 0x00000000172872ca */ /* 0x000fe200000e0000 */
[----:B------:R-:W-:Y:S02]  /*a080*/  UIADD3 UR43, -UR36, URZ, URZ ;  /* 0x0000003f242b7290 */ /* 0x000fe4000fffe13f */
[----:B------:R-:W-:Y:S01]  /*a090*/  UIADD3 UR6, UP0, UR48, 0x670, URZ ;  /* 0x0000067030067890 */ /* 0x000fe2000ff1e03f */
[----:B------:R-:W-:Y:S01]  /*a0a0*/  ULDC UR4, c[0x0][0xa10] ;  /* 0x0002840000047ab9 */ /* 0x000fe20000000800 */
[----:B------:R-:W-:Y:S01]  /*a0b0*/  UMOV UR41, 0x10 ;  /* 0x0000001000297882 */ /* 0x000fe20000000000 */
[----:B------:R-:W-:Y:S02]  /*a0c0*/  UIMAD UR43, UR4, UR43, UR37 ;  /* 0x0000002b042b72a4 */ /* 0x000fe4000f8e0225 */
[----:B------:R-:W-:-:S05]  /*a0d0*/  UIADD3.X UR7, URZ, UR49, URZ, UP0, !UPT ;  /* 0x000000313f077290 */ /* 0x000fca00087fe43f */
[----:B------:R-:W-:-:S09]  /*a0e0*/  UIADD3 UR40, UR40, 0x29700, URZ ;  /* 0x0002970028287890 */ /* 0x000fd2000fffe03f */
[----:B------:R3:W-:Y:S01]  /*a0f0*/  UTMASTG.4D [UR40], [UR6] ;  /* 0x00000028060073b5 */ /* 0x0007e20008018000 */
[----:B------:R0:W-:Y:S01]  /*a100*/  UTMACMDFLUSH ;  /* 0x00000000000079b7 */ /* 0x0001e20000000000 */
[----:B---3--:R-:W-:-:S04]  /*a110*/  DEPBAR.LE SB0, 0x1 ;  /* 0x000080400000791a */ /* 0x008fc80000000000 */
.L_x_62:
[----:B------:R-:W-:Y:S05]  /*a120*/  BSYNC B0 ;  /* 0x0000000000007941 */ /* 0x000fea0003800000 */
.L_x_61:
[----:B------:R-:W-:Y:S01]  /*a130*/  BAR.SYNC.DEFER_BLOCKING 0x1, 0x80 ;  /* 0x0042000000007b1d */ /* 0x000fe20000010000 */
[----:B------:R-:W-:Y:S02]  /*a140*/  F2FP.F16.F32.PACK_AB R112, R113, R112 ;  /* 0x000000707170723e */ /* 0x000fe400000000ff */
[----:B------:R-:W-:Y:S02]  /*a150*/  F2FP.F16.F32.PACK_AB R113, R26, R27 ;  /* 0x0000001b1a71723e */ /* 0x000fe400000000ff */
[----:B------:R-:W-:Y:S01]  /*a160*/  F2FP.F16.F32.PACK_AB R114, R117, R116 ;  /* 0x000000747572723e */ /* 0x000fe200000000ff */
[----:B------:R-:W-:Y:S01]  /*a170*/  BSSY B0, `(.L_x_63) ;  /* 0x0000018000007945 */ /* 0x000fe20003800000 */
[----:B------:R-:W-:Y:S01]  /*a180*/  F2FP.F16.F32.PACK_AB R115, R28, R29 ;  /* 0x0000001d1c73723e */ /* 0x000fe200000000ff */
[----:B------:R3:W-:Y:S01]  /*a190*/  STSM.16.M88.4 [R24], R120 ;  /* 0x0000007818007844 */ /* 0x0007e20000000200 */
[----:B------:R-:W-:Y:S01]  /*a1a0*/  @!PT LDS RZ, [RZ] ;  /* 0x00000000fffff984 */ /* 0x000fe20000000800 */
[----:B------:R-:W-:Y:S01]  /*a1b0*/  @!PT LDS RZ, [RZ] ;  /* 0x00000000fffff984 */ /* 0x000fe20000000800 */
[----:B------:R-:W-:Y:S01]  /*a1c0*/  @!PT LDS RZ, [RZ] ;  /* 0x00000000fffff984 */ /* 0x000fe20000000800 */
[----:B------:R-:W-:Y:S01]  /*a1d0*/  @!PT LDS RZ, [RZ] ;  /* 0x00000000fffff984 */ /* 0x000fe20000000800 */
[----:B------:R4:W-:Y:S06]  /*a1e0*/  MEMBAR.ALL.CTA ;  /* 0x0000000000007992 */ /* 0x0009ec0000008000 */
[----:B----4-:R-:W4:Y:S02]  /*a1f0*/  FENCE.VIEW.ASYNC.S ;  /* 0x00000000000073c6 */ /* 0x010f240000000000 */
[----:B----4-:R-:W-:Y:S06]  /*a200*/  BAR.SYNC.DEFER_BLOCKING 0x1, 0x80 ;  /* 0x0042000000007b1d */ /* 0x010fec0000010000 */
[----:B------:R-:W-:Y:S05]  /*a210*/  @P0 BRA `(.L_x_64) ;  /* 0x0000000000340947 */ /* 0x000fea0003800000 */
[----:B------:R-:W-:Y:S01]  /*a220*/  R2UR UR8, R23 ;  /* 0x00000000170872ca */ /* 0x000fe200000e0000 */
[----:B------:R-:W-:Y:S02]  /*a230*/  UIADD3 UR11, -UR36, URZ, URZ ;  /* 0x0000003f240b7290 */ /* 0x000fe4000fffe13f */
[----:B------:R-:W-:Y:S01]  /*a240*/  UIADD3 UR6, UP0, UR48, 0x670, URZ ;  /* 0x0000067030067890 */ /* 0x000fe2000ff1e03f */
[----:B------:R-:W-:Y:S01]  /*a250*/  ULDC UR4, c[0x0][0xa10] ;  /* 0x0002840000047ab9 */ /* 0x000fe20000000800 */
[----:B------:R-:W-:Y:S01]  /*a260*/  UMOV UR9, 0x20 ;  /* 0x0000002000097882 */ /* 0x000fe20000000000 */
[----:B------:R-:W-:Y:S02]  /*a270*/  UIMAD UR11, UR4, UR11, UR37 ;  /* 0x0000000b040b72a4 */ /* 0x000fe4000f8e0225 */
[----:B------:R-:W-:Y:S01]  /*a280*/  UIADD3.X UR7, URZ, UR49, URZ, UP0, !UPT ;  /* 0x000000313f077290 */ /* 0x000fe200087fe43f */
[----:B------:R-:W-:Y:S01]  /*a290*/  UMOV UR10, UR42 ;  /* 0x0000002a000a7c82 */ /* 0x000fe20008000000 */
[----:B------:R-:W-:-:S03]  /*a2a0*/  UMOV UR12, UR44 ;  /* 0x0000002c000c7c82 */ /* 0x000fc60008000000 */
[----:B------:R-:W-:-:S09]  /*a2b0*/  UIADD3 UR8, UR8, 0x28f00, URZ ;  /* 0x00028f0008087890 */ /* 0x000fd2000fffe03f */
[----:B------:R4:W-:Y:S01]  /*a2c0*/  UTMASTG.4D [UR8], [UR6] ;  /* 0x00000008060073b5 */ /* 0x0009e20008018000 */
[----:B------:R0:W-:Y:S01]  /*a2d0*/  UTMACMDFLUSH ;  /* 0x00000000000079b7 */ /* 0x0001e20000000000 */
[----:B----4-:R-:W-:-:S04]  /*a2e0*/  DEPBAR.LE SB0, 0x1 ;  /* 0x000080400000791a */ /* 0x010fc80000000000 */
.L_x_64:
[----:B------:R-:W-:Y:S05]  /*a2f0*/  BSYNC B0 ;  /* 0x0000000000007941 */ /* 0x000fea0003800000 */
.L_x_63:
        /* <DEDUP_REMOVED lines=12> */
[----:B-----5:R-:W5:Y:S02]  /*a3c0*/  FENCE.VIEW.ASYNC.S ;  /* 0x00000000000073c6 */ /* 0x020f640000000000 */
[----:B-----5:R-:W-:Y:S06]  /*a3d0*/  BAR.SYNC.DEFER_BLOCKING 0x1, 0x80 ;  /* 0x0042000000007b1d */ /* 0x020fec0000010000 */
        /* <DEDUP_REMOVED lines=13> */
[----:B-1----:R-:W-:-:S04]  /*a4b0*/  DEPBAR.LE SB0, 0x1 ;  /* 0x000080400000791a */ /* 0x002fc80000000000 */
.L_x_66:
[----:B------:R-:W-:Y:S05]  /*a4c0*/  BSYNC B0 ;  /* 0x0000000000007941 */ /* 0x000fea0003800000 */
.L_x_65:
        /* <DEDUP_REMOVED lines=28> */
.L_x_68:
[----:B------:R-:W-:Y:S05]  /*a690*/  BSYNC B0 ;  /* 0x0000000000007941 */ /* 0x000fea0003800000 */
.L_x_67:
        /* <DEDUP_REMOVED lines=28> */
.L_x_70:
[----:B------:R-:W-:Y:S05]  /*a860*/  BSYNC B0 ;  /* 0x0000000000007941 */ /* 0x000fea0003800000 */
.L_x_69:
[----:B------:R-:W-:Y:S06]  /*a870*/  BAR.SYNC.DEFER_BLOCKING 0x1, 0x80 ;  /* 0x0042000000007b1d */ /* 0x000fec0000010000 */
[----:B------:R-:W-:Y:S01]  /*a880*/  BSSY B0, `(.L_x_71) ;  /* 0x0000016000007945 */ /* 0x000fe20003800000 */
        /* <DEDUP_REMOVED lines=19> */
[----:B------:R1:W-:Y:S02]  /*a9c0*/  UTMASTG.4D [UR8], [UR6] ;  /* 0x00000008060073b5 */ /* 0x0003e40008018000 */
[----:B-1----:R0:W-:Y:S02]  /*a9d0*/  UTMACMDFLUSH ;  /* 0x00000000000079b7 */ /* 0x0021e40000000000 */
.L_x_72:
[----:B------:R-:W-:Y:S05]  /*a9e0*/  BSYNC B0 ;  /* 0x0000000000007941 */ /* 0x000fea0003800000 */
.L_x_71:
[----:B------:R-:W5:Y:S01]  /*a9f0*/  S2UR UR6, SR_CgaCtaId ;  /* 0x00000000000679c3 */ /* 0x000f620000008800 */
[----:B------:R-:W-:Y:S01]  /*aa00*/  ULEA UR4, UR47, 0xfffffff8, 0x3 ;  /* 0xfffffff82f047891 */ /* 0x000fe2000f8e183f */
[----:B------:R-:W-:-:S04]  /*aa10*/  DEPBAR.LE SB0, 0x0 ;  /* 0x000080000000791a */ /* 0x000fc80000000000 */
[----:B------:R-:W-:Y:S01]  /*aa20*/  ULOP3.LUT UR4, UR4, 0x8, URZ, 0xc0, !UPT ;  /* 0x0000000804047892 */ /* 0x000fe2000f8ec03f */
[----:B------:R-:W-:Y:S01]  /*aa30*/  LOP3.LUT R19, R19, 0x1, RZ, 0x3c, !PT ;  /* 0x0000000113137812 */ /* 0x000fe200078e3cff */
[----:B------:R-:W-:Y:S02]  /*aa40*/  UMOV UR5, 0x400 ;  /* 0x0000040000057882 */ /* 0x000fe40000000000 */
[----:B------:R-:W-:-:S06]  /*aa50*/  ULOP3.LUT UR4, UR4, 0x18, URZ, 0x3c, !UPT ;  /* 0x0000001804047892 */ /* 0x000fcc000f8e3c3f */
[----:B------:R-:W-:Y:S01]  /*aa60*/  MOV R0, UR4 ;  /* 0x0000000400007c02 */ /* 0x000fe20008000f00 */
[----:B------:R-:W-:Y:S02]  /*aa70*/  ULDC UR4, c[0x0][0xc] ;  /* 0x0000030000047ab9 */ /* 0x000fe40000000800 */
[----:B------:R-:W-:Y:S01]  /*aa80*/  IADD3 R17, R17, UR4, RZ ;  /* 0x0000000411117c10 */ /* 0x000fe2000fffe0ff */
[----:B------:R-:W-:-:S03]  /*aa90*/  ULDC UR4, c[0x0][0xa00] ;  /* 0x0002800000047ab9 */ /* 0x000fc60000000800 */
[----:B------:R-:W-:Y:S01]  /*aaa0*/  ISETP.GE.AND P0, PT, R17, UR4, PT ;  /* 0x0000000411007c0c */ /* 0x000fe2000bf06270 */
[----:B-----5:R-:W-:-:S09]  /*aab0*/  ULEA UR5, UR6, UR5, 0x18 ;  /* 0x0000000506057291 */ /* 0x020fd2000f8ec03f */
[----:B------:R1:W-:Y:S03]  /*aac0*/  SYNCS.ARRIVE.TRANS64.A1T0 RZ, [R0+UR5+0x2c290], RZ ;  /* 0x02c290ff00ff79a7 */ /* 0x0003e60008100005 */
[----:B------:R-:W-:Y:S05]  /*aad0*/  @!P0 BRA `(.L_x_73) ;  /* 0xffffff6000588947 */ /* 0x000fea000383ffff */
[----:B------:R-:W-:Y:S05]  /*aae0*/  EXIT ;  /* 0x000000000000794d */ /* 0x000fea0003800000 */
.L_x_6:
[----:B------:R-:W-:-:S08]  /*aaf0*/  NOP ;  /* 0x0000000000007918 */ /* 0x000fd00000000000 */
[----:B------:R-:W2:-:S00]  /*ab00*/  USETMAXREG.DEALLOC.CTAPOOL 0x18 ;  /* 0x00000018000079c8 */ /* 0x000e8000080e0500 */
[----:B------:R-:W-:-:S13]  /*ab10*/  PLOP3.LUT P3, PT, PT, PT, UP0, 0x80, 0x0 ;  /* 0x000000000000781c */ /* 0x000fda0003f6f008 */
[----:B--2---:R-:W-:Y:S05]  /*ab20*/  @!P3 BRA `(.L_x_74) ;  /* 0x0000000c0034b947 */ /* 0x004fea0003800000 */
[----:B------:R-:W-:-:S13]  /*ab30*/  PLOP3.LUT P2, PT, PT, PT, UP1, 0x80, 0x0 ;  /* 0x000000000000781c */ /* 0x000fda0003f4f018 */
[----:B-1----:R-:W-:Y:S05]  /*ab40*/  @P2 EXIT ;  /* 0x000000000000294d */ /* 0x002fea0003800000 */
[----:B------:R-:W-:Y:S02]  /*ab50*/  ULDC UR4, c[0x0][0xa00] ;  /* 0x0002800000047ab9 */ /* 0x000fe40000000800 */
[----:B------:R-:W-:-:S13]  /*ab60*/  ISETP.GE.AND P2, PT, R17, UR4, PT ;  /* 0x0000000411007c0c */ /* 0x000fda000bf46270 */
[----:B------:R-:W-:Y:S05]  /*ab70*/  @P2 EXIT ;  /* 0x000000000000294d */ /* 0x000fea0003800000 */
[----:B------:R-:W-:Y:S01]  /*ab80*/  LOP3.LUT P2, RZ, R2, 0x1f, RZ, 0xc0, !PT ;  /* 0x0000001f02ff7812 */ /* 0x000fe2000784c0ff */
[----:B------:R-:W-:Y:S01]  /*ab90*/  BSSY B0, `(.L_x_75) ;  /* 0x00000c5000007945 */ /* 0x000fe20003800000 */
[----:B------:R-:W-:Y:S01]  /*aba0*/  MOV R4, 0x1 ;  /* 0x0000000100047802 */ /* 0x000fe20000000f00 */
[----:B------:R-:W-:Y:S01]  /*abb0*/  ULOP3.LUT UR24, UR45, 0x2, URZ, 0xfc, !UPT ;  /* 0x000000022d187892 */ /* 0x000fe2000f8efc3f */
[----:B------:R-:W-:Y:S01]  /*abc0*/  PLOP3.LUT P0, PT, P2, P0, PT, 0x2a, 0x0 ;  /* 0x000000000000781c */ /* 0x000fe20001700572 */
[----:B------:R-:W-:Y:S01]  /*abd0*/  ULDC UR25, c[0x0][0xc] ;  /* 0x0000030000197ab9 */ /* 0x000fe20000000800 */
[----:B------:R-:W-:Y:S01]  /*abe0*/  MOV R0, RZ ;  /* 0x000000ff00007202 */ /* 0x000fe20000000f00 */
[----:B------:R-:W-:Y:S01]  /*abf0*/  ULDC.64 UR22, c[0x0][0x198] ;  /* 0x0000660000167ab9 */ /* 0x000fe20000000a00 */
[----:B------:R-:W-:Y:S01]  /*ac00*/  MOV R5, 0x1 ;  /* 0x0000000100057802 */ /* 0x000fe20000000f00 */
[----:B------:R-:W-:-:S08]  /*ac10*/  ULDC UR26, c[0x0][0xa00] ;  /* 0x00028000001a7ab9 */ /* 0x000fd00000000800 */
.L_x_90:
[----:B------:R-:W1:Y:S01]  /*ac20*/  LDC R6, c[0x0][0xa04] ;  /* 0x00028100ff067b82 */ /* 0x000e620000000800 */
[----:B------:R-:W-:Y:S01]  /*ac30*/  MOV R7, R17 ;  /* 0x0000001100077202 */ /* 0x000fe20000000f00 */
[----:B------:R-:W-:-:S06]  /*ac40*/  UMOV UR4, 0xffffffff ;  /* 0xffffffff00047882 */ /* 0x000fcc0000000000 */
[----:B------:R-:W2:Y:S08]  /*ac50*/  LDC R10, c[0x0][0xa10] ;  /* 0x00028400ff0a7b82 */ /* 0x000eb00000000800 */
[----:B------:R-:W3:Y:S01]  /*ac60*/  LDC R13, c[0x0][0xa1c] ;  /* 0x00028700ff0d7b82 */ /* 0x000ee20000000800 */
[----:B-1----:R-:W-:Y:S02]  /*ac70*/  ISETP.NE.AND P2, PT, R6, 0x1, PT ;  /* 0x000000010600780c */ /* 0x002fe40003f45270 */
[----:B--2---:R-:W-:-:S11]  /*ac80*/  ISETP.NE.AND P3, PT, R10, 0x1, PT ;  /* 0x000000010a00780c */ /* 0x004fd60003f65270 */
[----:B------:R-:W1:Y:S01]  /*ac90*/  @P2 LDC.64 R8, c[0x0][0xa08] ;  /* 0x00028200ff082b82 */ /* 0x000e620000000a00 */
[----:B---3--:R-:W-:-:S07]  /*aca0*/  ISETP.NE.AND P4, PT, R13, 0x1, PT ;  /* 0x000000010d00780c */ /* 0x008fce0003f85270 */
[----:B------:R-:W2:Y:S08]  /*acb0*/  @P3 LDC R12, c[0x0][0xa14] ;  /* 0x00028500ff0c3b82 */ /* 0x000eb00000000800 */
[----:B------:R-:W3:Y:S08]  /*acc0*/  @P3 LDC R11, c[0x0][0xa18] ;  /* 0x00028600ff0b3b82 */ /* 0x000ef00000000800 */
[----:B------:R-:W4:Y:S01]  /*acd0*/  @P4 LDC.64 R2, c[0x0][0xa20] ;  /* 0x00028800ff024b82 */ /* 0x000f220000000a00 */
[----:B-1----:R-:W-:-:S05]  /*ace0*/  @P2 IMAD.HI.U32 R8, R17, R8, RZ ;  /* 0x0000000811082227 */ /* 0x002fca00078e00ff */
[----:B------:R-:W-:-:S04]  /*acf0*/  @P2 SHF.R.U32.HI R7, RZ, R9, R8 ;  /* 0x00000009ff072219 */ /* 0x000fc80000011608 */
[----:B------:R-:W-:Y:S01]  /*ad00*/  MOV R9, R7 ;  /* 0x0000000700097202 */ /* 0x000fe20000000f00 */
[----:B--2---:R-:W-:-:S05]  /*ad10*/  @P3 IMAD.HI.U32 R8, R7, R12, RZ ;  /* 0x0000000c07083227 */ /* 0x004fca00078e00ff */
[----:B---3--:R-:W-:-:S05]  /*ad20*/  @P3 SHF.R.U32.HI R9, RZ, R11, R8 ;  /* 0x0000000bff093219 */ /* 0x008fca0000011608 */
[----:B----4-:R-:W-:Y:S01]  /*ad30*/  @P4 IMAD.HI.U32 R8, R9, R2, RZ ;  /* 0x0000000209084227 */ /* 0x010fe200078e00ff */
[----:B------:R-:W-:-:S04]  /*ad40*/  MOV R2, R9 ;  /* 0x0000000900027202 */ /* 0x000fc80000000f00 */
[----:B------:R-:W-:Y:S02]  /*ad50*/  @P4 SHF.R.U32.HI R2, RZ, R3, R8 ;  /* 0x00000003ff024219 */ /* 0x000fe40000011608 */
[----:B------:R-:W-:Y:S02]  /*ad60*/  IADD3 R3, -R9, RZ, RZ ;  /* 0x000000ff09037210 */ /* 0x000fe40007ffe1ff */
[----:B------:R-:W-:-:S03]  /*ad70*/  IADD3 R2, -R2, RZ, RZ ;  /* 0x000000ff02027210 */ /* 0x000fc60007ffe1ff */
[----:B------:R-:W-:Y:S02]  /*ad80*/  IMAD R10, R10, R3, R7 ;  /* 0x000000030a0a7224 */ /* 0x000fe400078e0207 */
[----:B------:R-:W-:Y:S01]  /*ad90*/  IMAD R2, R13, R2, R9 ;  /* 0x000000020d027224 */ /* 0x000fe200078e0209 */
[----:B------:R-:W-:Y:S06]  /*ada0*/  BRA.DIV UR4, `(.L_x_76) ;  /* 0x0000002204bc7947 */ /* 0x000fec000b800000 */
[----:B------:R-:W-:-:S13]  /*adb0*/  ELECT P6, URZ, PT ;  /* 0x00000000003f782f */ /* 0x000fda00038c0000 */
.L_x_127:
[----:B------:R-:W-:Y:S01]  /*adc0*/  IADD3 R3, -R7, RZ, RZ ;  /* 0x000000ff07037210 */ /* 0x000fe20007ffe1ff */
[----:B------:R-:W-:Y:S04]  /*add0*/  BSSY B1, `(.L_x_77) ;  /* 0x0000049000017945 */ /* 0x000fe80003800000 */
[----:B------:R-:W-:Y:S01]  /*ade0*/  IMAD R3, R6, R3, R17 ;  /* 0x0000000306037224 */ /* 0x000fe200078e0211 */
[----:B------:R-:W-:-:S04]  /*adf0*/  MOV R6, RZ ;  /* 0x000000ff00067202 */ /* 0x000fc80000000f00 */
[----:B------:R-:W-:Y:S01]  /*ae00*/  SHF.L.U32 R3, R3, 0x7, RZ ;  /* 0x0000000703037819 */ /* 0x000fe200000006ff */
[----:B------:R-:W-:Y:S06]  /*ae10*/  @!P6 BRA `(.L_x_78) ;  /* 0x000000040010e947 */ /* 0x000fec0003800000 */
[----:B------:R-:W1:Y:S01]  /*ae20*/  S2R R7, SR_CgaCtaId ;  /* 0x0000000000077919 */ /* 0x000e620000008800 */
[----:B------:R-:W-:-:S04]  /*ae30*/  MOV R6, 0x400 ;  /* 0x0000040000067802 */ /* 0x000fc80000000f00 */
[----:B-1----:R-:W-:Y:S02]  /*ae40*/  LEA R9, R7, R6, 0x18 ;  /* 0x0000000607097211 */ /* 0x002fe400078ec0ff */
[----:B------:R-:W-:Y:S02]  /*ae50*/  SHF.L.U32 R6, R5, 0x1f, RZ ;  /* 0x0000001f05067819 */ /* 0x000fe400000006ff */
[----:B------:R-:W-:-:S04]  /*ae60*/  LEA R7, R0, R9, 0x3 ;  /* 0x0000000900077211 */ /* 0x000fc800078e18ff */
[----:B------:R-:W1:Y:S02]  /*ae70*/  SYNCS.PHASECHK.TRANS64.TRYWAIT P2, [R7+URZ+0x2c260], R6 ;  /* 0x02c26006070075a7 */ /* 0x000e64000804017f */
[----:B-1----:R-:W-:Y:S05]  /*ae80*/  @!P2 BRA `(.L_x_79) ;  /* 0x0000002000a4a947 */ /* 0x002fea0003800000 */
.L_x_128:
[----:B------:R-:W-:Y:S01]  /*ae90*/  UPRMT UR4, UR24, 0x9910, URZ ;  /* 0x0000991018047896 */ /* 0x000fe2000800003f */
[----:B-1----:R-:W-:-:S03]  /*aea0*/  @P1 MOV R6, 0x3800 ;  /* 0x0000380000061802 */ /* 0x002fc60000000f00 */
[----:B------:R-:W-:Y:S01]  /*aeb0*/  UISETP.NE.AND UP0, UPT, UR4, 0x2, UPT ;  /* 0x000000020400788c */ /* 0x000fe2000bf05270 */
[----:B------:R1:W-:Y:S05]  /*aec0*/  @P1 SYNCS.ARRIVE.TRANS64 RZ, [R7+URZ+0x2c250], R6 ;  /* 0x02c2500607ff19a7 */ /* 0x0003ea000800003f */
[----:B------:R-:W-:-:S13]  /*aed0*/  PLOP3.LUT P2, PT, PT, PT, UP0, 0x80, 0x0 ;  /* 0x000000000000781c */ /* 0x000fda0003f4f008 */
[----:B-1----:R-:W-:Y:S05]  /*aee0*/  @P2 BRA `(.L_x_80) ;  /* 0x0000000000042947 */ /* 0x002fea0003800000 */
[----:B------:R-:W-:Y:S01]  /*aef0*/  BPT.TRAP 0x1 ;  /* 0x000000040000795c */ /* 0x000fe20000300000 */
.L_x_80:
[----:B------:R-:W-:Y:S05]  /*af00*/  @P0 BRA `(.L_x_81) ;  /* 0x0000000000040947 */ /* 0x000fea0003800000 */
[----:B------:R-:W-:Y:S01]  /*af10*/  BPT.TRAP 0x1 ;  /* 0x000000040000795c */ /* 0x000fe20000300000 */
.L_x_81:
[----:B------:R-:W-:Y:S01]  /*af20*/  R2UR UR5, R9 ;  /* 0x00000000090572ca */ /* 0x000fe200000e0000 */
[----:B------:R-:W-:Y:S01]  /*af30*/  UIADD3 UR4, UP0, UR22, 0xf0, URZ ;  /* 0x000000f016047890 */ /* 0x000fe2000ff1e03f */
[----:B------:R-:W-:Y:S01]  /*af40*/  R2UR UR14, R0 ;  /* 0x00000000000e72ca */ /* 0x000fe200000e0000 */
[----:B------:R-:W-:Y:S01]  /*af50*/  UMOV UR10, URZ ;  /* 0x0000003f000a7c82 */ /* 0x000fe20008000000 */
[----:B------:R-:W-:Y:S01]  /*af60*/  R2UR UR9, R7 ;  /* 0x00000000070972ca */ /* 0x000fe200000e0000 */
[----:B------:R-:W-:Y:S01]  /*af70*/  UMOV UR6, 0x0 ;  /* 0x0000000000067882 */ /* 0x000fe20000000000 */
[----:B------:R-:W-:Y:S01]  /*af80*/  R2UR UR11, R3 ;  /* 0x00000000030b72ca */ /* 0x000fe200000e0000 */
[----:B------:R-:W-:Y:S01]  /*af90*/  UMOV UR7, 0x10000000 ;  /* 0x1000000000077882 */ /* 0x000fe20000000000 */
[----:B------:R-:W-:Y:S01]  /*afa0*/  R2UR UR12, R10 ;  /* 0x000000000a0c72ca */ /* 0x000fe200000e0000 */
[----:B------:R-:W-:Y:S01]  /*afb0*/  UMOV UR16, 0x10 ;  /* 0x0000001000107882 */ /* 0x000fe20000000000 */
[----:B------:R-:W-:Y:S01]  /*afc0*/  R2UR UR13, R2 ;  /* 0x00000000020d72ca */ /* 0x000fe200000e0000 */
[----:B------:R-:W-:Y:S01]  /*afd0*/  UMOV UR18, 0x20 ;  /* 0x0000002000127882 */ /* 0x000fe20000000000 */
[----:B------:R-:W-:Y:S01]  /*afe0*/  UMOV UR20, 0x30 ;  /* 0x0000003000147882 */ /* 0x000fe20000000000 */
[----:B------:R-:W-:Y:S01]  /*aff0*/  UMOV UR21, 0x40 ;  /* 0x0000004000157882 */ /* 0x000fe20000000000 */
[----:B------:R-:W-:Y:S01]  /*b000*/  IADD3 R0, R0, 0x1, RZ ;  /* 0x0000000100007810 */ /* 0x000fe20007ffe0ff */
[----:B------:R-:W-:-:S02]  /*b010*/  UIMAD UR14, UR14, 0x3800, UR5 ;  /* 0x000038000e0e78a4 */ /* 0x000fc4000f8e0205 */
[----:B------:R-:W-:Y:S01]  /*b020*/  UIADD3 UR9, UR9, 0x2c250, URZ ;  /* 0x0002c25009097890 */ /* 0x000fe2000fffe03f */
[C---:B------:R-:W-:Y:S01]  /*b030*/  ISETP.NE.AND P2, PT, R0.reuse, 0x2, PT ;  /* 0x000000020000780c */ /* 0x040fe20003f45270 */
[----:B------:R-:W-:Y:S02]  /*b040*/  UIADD3.X UR5, URZ, UR23, URZ, UP0, !UPT ;  /* 0x000000173f057290 */ /* 0x000fe400087fe43f */
[----:B------:R-:W-:Y:S01]  /*b050*/  UIADD3 UR15, UR14, 0x800, URZ ;  /* 0x000008000e0f7890 */ /* 0x000fe2000fffe03f */
[----:B------:R-:W-:Y:S01]  /*b060*/  SEL R6, RZ, 0x1, P2 ;  /* 0x00000001ff067807 */ /* 0x000fe20001000000 */
[----:B------:R-:W-:Y:S01]  /*b070*/  UIADD3 UR17, UR14, 0x1000, URZ ;  /* 0x000010000e117890 */ /* 0x000fe2000fffe03f */
[----:B------:R-:W-:Y:S01]  /*b080*/  SEL R0, R0, RZ, P2 ;  /* 0x000000ff00007207 */ /* 0x000fe20001000000 */
[----:B------:R-:W-:Y:S01]  /*b090*/  UMOV UR8, UR14 ;  /* 0x0000000e00087c82 */ /* 0x000fe20008000000 */
[----:B------:R-:W-:Y:S01]  /*b0a0*/  UIADD3 UR19, UR14, 0x1800, URZ ;  /* 0x000018000e137890 */ /* 0x000fe2000fffe03f */
[----:B------:R-:W-:Y:S01]  /*b0b0*/  LOP3.LUT R5, R5, R6, RZ, 0x3c, !PT ;  /* 0x0000000605057212 */ /* 0x000fe200078e3cff */
[----:B------:R1:W-:Y:S01]  /*b0c0*/  UTMALDG.4D [UR8], [UR4], desc[UR6] ;  /* 0x00000608040075b4 */ /* 0x0003e20008019000 */
[----:B------:R-:W-:Y:S01]  /*b0d0*/  MOV R6, 0x40 ;  /* 0x0000004000067802 */ /* 0x000fe20000000f00 */
[----:B-1----:R-:W-:Y:S01]  /*b0e0*/  UMOV UR8, UR15 ;  /* 0x0000000f00087c82 */ /* 0x002fe20008000000 */
[----:B------:R-:W-:Y:S01]  /*b0f0*/  UMOV UR10, UR16 ;  /* 0x00000010000a7c82 */ /* 0x000fe20008000000 */
[----:B------:R-:W-:Y:S01]  /*b100*/  UIADD3 UR15, UR14, 0x2000, URZ ;  /* 0x000020000e0f7890 */ /* 0x000fe2000fffe03f */
[----:B------:R1:W-:Y:S01]  /*b110*/  UTMALDG.4D [UR8], [UR4], desc[UR6] ;  /* 0x00000608040075b4 */ /* 0x0003e20008019000 */
[----:B------:R-:W-:Y:S01]  /*b120*/  UIADD3 UR16, UR14, 0x2800, URZ ;  /* 0x000028000e107890 */ /* 0x000fe2000fffe03f */
[----:B-1----:R-:W-:Y:S01]  /*b130*/  UMOV UR8, UR17 ;  /* 0x0000001100087c82 */ /* 0x002fe20008000000 */
[----:B------:R-:W-:Y:S01]  /*b140*/  UMOV UR10, UR18 ;  /* 0x00000012000a7c82 */ /* 0x000fe20008000000 */
[----:B------:R-:W-:Y:S01]  /*b150*/  UIADD3 UR17, UR14, 0x3000, URZ ;  /* 0x000030000e117890 */ /* 0x000fe2000fffe03f */
[----:B------:R1:W-:Y:S02]  /*b160*/  UTMALDG.4D [UR8], [UR4], desc[UR6] ;  /* 0x00000608040075b4 */ /* 0x0003e40008019000 */
[----:B------:R-:W-:Y:S01]  /*b170*/  UMOV UR14, 0x50 ;  /* 0x00000050000e7882 */ /* 0x000fe20000000000 */
[----:B-1----:R-:W-:Y:S01]  /*b180*/  UMOV UR8, UR19 ;  /* 0x0000001300087c82 */ /* 0x002fe20008000000 */
[----:B------:R-:W-:-:S02]  /*b190*/  UMOV UR10, UR20 ;  /* 0x00000014000a7c82 */ /* 0x000fc40008000000 */
[----:B------:R1:W-:Y:S02]  /*b1a0*/  UTMALDG.4D [UR8], [UR4], desc[UR6] ;  /* 0x00000608040075b4 */ /* 0x0003e40008019000 */
[----:B-1----:R-:W-:Y:S01]  /*b1b0*/  UMOV UR8, UR15 ;  /* 0x0000000f00087c82 */ /* 0x002fe20008000000 */
[----:B------:R-:W-:Y:S02]  /*b1c0*/  UMOV UR10, UR21 ;  /* 0x00000015000a7c82 */ /* 0x000fe40008000000 */
[----:B------:R1:W-:Y:S02]  /*b1d0*/  UTMALDG.4D [UR8], [UR4], desc[UR6] ;  /* 0x00000608040075b4 */ /* 0x0003e40008019000 */
[----:B-1----:R-:W-:Y:S01]  /*b1e0*/  UMOV UR8, UR16 ;  /* 0x0000001000087c82 */ /* 0x002fe20008000000 */
[----:B------:R-:W-:Y:S01]  /*b1f0*/  UMOV UR10, UR14 ;  /* 0x0000000e000a7c82 */ /* 0x000fe20008000000 */
[----:B------:R-:W-:Y:S01]  /*b200*/  UMOV UR14, 0x60 ;  /* 0x00000060000e7882 */ /* 0x000fe20000000000 */
[----:B------:R1:W-:Y:S02]  /*b210*/  UTMALDG.4D [UR8], [UR4], desc[UR6] ;  /* 0x00000608040075b4 */ /* 0x0003e40008019000 */
[----:B-1----:R-:W-:Y:S01]  /*b220*/  UMOV UR8, UR17 ;  /* 0x0000001100087c82 */ /* 0x002fe20008000000 */
[----:B------:R-:W-:-:S02]  /*b230*/  UMOV UR10, UR14 ;  /* 0x0000000e000a7c82 */ /* 0x000fc40008000000 */
[----:B------:R1:W-:Y:S02]  /*b240*/  UTMALDG.4D [UR8], [UR4], desc[UR6] ;  /* 0x00000608040075b4 */ /* 0x0003e40008019000 */
[----:B-1----:R-:W-:Y:S01]  /*b250*/  NOP ;  /* 0x0000000000007918 */ /* 0x002fe20000000000 */
.L_x_78:
[----:B------:R-:W-:Y:S05]  /*b260*/  BSYNC B1 ;  /* 0x0000000000017941 */ /* 0x000fea0003800000 */
.L_x_77:
[----:B------:R-:W-:Y:S01]  /*b270*/  LOP3.LUT P2, RZ, R4, 0xff, RZ, 0xc0, !PT ;  /* 0x000000ff04ff7812 */ /* 0x000fe2000784c0ff */
[----:B------:R-:W-:-:S12]  /*b280*/  BSSY B1, `(.L_x_82) ;  /* 0x0000009000017945 */ /* 0x000fd80003800000 */
[----:B------:R-:W-:Y:S05]  /*b290*/  @!P2 BRA `(.L_x_83) ;  /* 0x00000000001ca947 */ /* 0x000fea0003800000 */
[----:B------:R-:W1:Y:S01]  /*b2a0*/  S2R R7, SR_CgaCtaId ;  /* 0x0000000000077919 */ /* 0x000e620000008800 */
[----:B------:R-:W-:-:S04]  /*b2b0*/  MOV R4, 0x400 ;  /* 0x0000040000047802 */ /* 0x000fc80000000f00 */
[----:B-1----:R-:W-:Y:S02]  /*b2c0*/  LEA R7, R7, R4, 0x18 ;  /* 0x0000000407077211 */ /* 0x002fe400078ec0ff */
[----:B------:R-:W-:Y:S02]  /*b2d0*/  SHF.L.U32 R4, RZ, 0x1f, RZ ;  /* 0x0000001fff047819 */ /* 0x000fe400000006ff */
[----:B------:R1:W-:Y:S02]  /*b2e0*/  SYNCS.ARRIVE.TRANS64.A1T0 RZ, [R7+URZ+0x2c2b0], RZ ;  /* 0x02c2b0ff07ff79a7 */ /* 0x0003e4000810003f */
[----:B------:R-:W2:Y:S02]  /*b2f0*/  SYNCS.PHASECHK.TRANS64.TRYWAIT P2, [R7+URZ+0x2c2b0], R4 ;  /* 0x02c2b004070075a7 */ /* 0x000ea4000804017f */
[----:B-12---:R-:W-:Y:S05]  /*b300*/  @!P2 BRA `(.L_x_84) ;  /* 0x0000001c0098a947 */ /* 0x006fea0003800000 */
.L_x_83:
[----:B------:R-:W-:Y:S05]  /*b310*/  BSYNC B1 ;  /* 0x0000000000017941 */ /* 0x000fea0003800000 */
.L_x_82:
[----:B------:R-:W-:Y:S04]  /*b320*/  BSSY B1, `(.L_x_85) ;  /* 0x0000047000017945 */ /* 0x000fe80003800000 */
[----:B------:R-:W-:Y:S05]  /*b330*/  @!P6 BRA `(.L_x_86) ;  /* 0x000000040014e947 */ /* 0x000fea0003800000 */
[----:B-1----:R-:W1:Y:S01]  /*b340*/  S2R R7, SR_CgaCtaId ;  /* 0x0000000000077919 */ /* 0x002e620000008800 */
[----:B------:R-:W-:Y:S02]  /*b350*/  MOV R4, 0x400 ;  /* 0x0000040000047802 */ /* 0x000fe40000000f00 */
[----:B------:R-:W-:Y:S02]  /*b360*/  SHF.L.U32 R9, R5, 0x1f, RZ ;  /* 0x0000001f05097819 */ /* 0x000fe400000006ff */
[----:B-1----:R-:W-:-:S04]  /*b370*/  LEA R7, R7, R4, 0x18 ;  /* 0x0000000407077211 */ /* 0x002fc800078ec0ff */
[----:B------:R-:W-:-:S04]  /*b380*/  LEA R4, R0, R7, 0x3 ;  /* 0x0000000700047211 */ /* 0x000fc800078e18ff */
[----:B------:R-:W1:Y:S02]  /*b390*/  SYNCS.PHASECHK.TRANS64.TRYWAIT P2, [R4+URZ+0x2c260], R9 ;  /* 0x02c26009040075a7 */ /* 0x000e64000804017f */
[----:B-1----:R-:W-:Y:S05]  /*b3a0*/  @!P2 BRA `(.L_x_87) ;  /* 0x0000001c0084a947 */ /* 0x002fea0003800000 */
.L_x_129:
[----:B------:R-:W-:Y:S01]  /*b3b0*/  UPRMT UR4, UR24, 0x9910, URZ ;  /* 0x0000991018047896 */ /* 0x000fe2000800003f */
[----:B-1----:R-:W-:-:S03]  /*b3c0*/  @P1 MOV R9, 0x3800 ;  /* 0x0000380000091802 */ /* 0x002fc60000000f00 */
[----:B------:R-:W-:Y:S01]  /*b3d0*/  UISETP.NE.AND UP0, UPT, UR4, 0x2, UPT ;  /* 0x000000020400788c */ /* 0x000fe2000bf05270 */
[----:B------:R1:W-:Y:S05]  /*b3e0*/  @P1 SYNCS.ARRIVE.TRANS64 RZ, [R4+URZ+0x2c250], R9 ;  /* 0x02c2500904ff19a7 */ /* 0x0003ea000800003f */
[----:B------:R-:W-:-:S13]  /*b3f0*/  PLOP3.LUT P2, PT, PT, PT, UP0, 0x80, 0x0 ;  /* 0x000000000000781c */ /* 0x000fda0003f4f008 */
[----:B-1----:R-:W-:Y:S05]  /*b400*/  @P2 BRA `(.L_x_88) ;  /* 0x0000000000042947 */ /* 0x002fea0003800000 */
[----:B------:R-:W-:Y:S01]  /*b410*/  BPT.TRAP 0x1 ;  /* 0x000000040000795c */ /* 0x000fe20000300000 */
.L_x_88:
[----:B------:R-:W-:Y:S05]  /*b420*/  @P0 BRA `(.L_x_89) ;  /* 0x0000000000040947 */ /* 0x000fea0003800000 */
[----:B------:R-:W-:Y:S01]  /*b430*/  BPT.TRAP 0x1 ;  /* 0x000000040000795c */ /* 0x000fe20000300000 */
.L_x_89:
        /* <DEDUP_REMOVED lines=15> */
[----:B------:R-:W-:Y:S01]  /*b530*/  UIMAD UR14, UR14, 0x3800, UR5 ;  /* 0x000038000e0e78a4 */ /* 0x000fe2000f8e0205 */
[----:B------:R-:W-:Y:S01]  /*b540*/  IADD3 R0, R0, 0x1, RZ ;  /* 0x0000000100007810 */ /* 0x000fe20007ffe0ff */
[----:B------:R-:W-:-:S02]  /*b550*/  UIADD3.X UR5, URZ, UR23, URZ, UP0, !UPT ;  /* 0x000000173f057290 */ /* 0x000fc400087fe43f */
[----:B------:R-:W-:Y:S01]  /*b560*/  UIADD3 UR11, UR11, UR8, URZ ;  /* 0x000000080b0b7290 */ /* 0x000fe2000fffe03f */
[C---:B------:R-:W-:Y:S01]  /*b570*/  ISETP.NE.AND P2, PT, R0.reuse, 0x2, PT ;  /* 0x000000020000780c */ /* 0x040fe20003f45270 */
[----:B------:R-:W-:Y:S02]  /*b580*/  UIADD3 UR9, UR9, 0x2c250, URZ ;  /* 0x0002c25009097890 */ /* 0x000fe4000fffe03f */
[----:B------:R-:W-:Y:S01]  /*b590*/  UIADD3 UR15, UR14, 0x800, URZ ;  /* 0x000008000e0f7890 */ /* 0x000fe2000fffe03f */
[----:B------:R-:W-:Y:S01]  /*b5a0*/  SEL R2, RZ, 0x1, P2 ;  /* 0x00000001ff027807 */ /* 0x000fe20001000000 */
[----:B------:R-:W-:Y:S01]  /*b5b0*/  UIADD3 UR17, UR14, 0x1000, URZ ;  /* 0x000010000e117890 */ /* 0x000fe2000fffe03f */
[----:B------:R-:W-:Y:S01]  /*b5c0*/  SEL R0, R0, RZ, P2 ;  /* 0x000000ff00007207 */ /* 0x000fe20001000000 */
[----:B------:R-:W-:Y:S01]  /*b5d0*/  UMOV UR8, UR14 ;  /* 0x0000000e00087c82 */ /* 0x000fe20008000000 */
[----:B------:R-:W-:Y:S01]  /*b5e0*/  UIADD3 UR19, UR14, 0x1800, URZ ;  /* 0x000018000e137890 */ /* 0x000fe2000fffe03f */
[----:B------:R-:W-:Y:S01]  /*b5f0*/  LOP3.LUT R5, R5, R2, RZ, 0x3c, !PT ;  /* 0x0000000205057212 */ /* 0x000fe200078e3cff */
[----:B------:R1:W-:Y:S02]  /*b600*/  UTMALDG.4D [UR8], [UR4], desc[UR6] ;  /* 0x00000608040075b4 */ /* 0x0003e40008019000 */
        /* <DEDUP_REMOVED lines=23> */
[----:B--2---:R-:W-:Y:S01]  /*b780*/  NOP ;  /* 0x0000000000007918 */ /* 0x004fe20000000000 */
.L_x_86:
[----:B------:R-:W-:Y:S05]  /*b790*/  BSYNC B1 ;  /* 0x0000000000017941 */ /* 0x000fea0003800000 */
.L_x_85:
[----:B------:R-:W-:Y:S02]  /*b7a0*/  IADD3 R17, R17, UR25, RZ ;  /* 0x0000001911117c10 */ /* 0x000fe4000fffe0ff */
[----:B-1----:R-:W-:Y:S02]  /*b7b0*/  PRMT R4, RZ, 0x7610, R4 ;  /* 0x00007610ff047816 */ /* 0x002fe40000000004 */
[----:B------:R-:W-:-:S13]  /*b7c0*/  ISETP.GE.AND P2, PT, R17, UR26, PT ;  /* 0x0000001a11007c0c */ /* 0x000fda000bf46270 */
[----:B------:R-:W-:Y:S05]  /*b7d0*/  @!P2 BRA `(.L_x_90) ;  /* 0xfffffff40010a947 */ /* 0x000fea000383ffff */
[----:B------:R-:W-:Y:S05]  /*b7e0*/  BSYNC B0 ;  /* 0x0000000000007941 */ /* 0x000fea0003800000 */
.L_x_75:
[----:B------:R-:W-:Y:S05]  /*b7f0*/  EXIT ;  /* 0x000000000000794d */ /* 0x000fea0003800000 */
.L_x_74:
[----:B-1----:R-:W-:Y:S02]  /*b800*/  ULDC UR4, c[0x0][0xa00] ;  /* 0x0002800000047ab9 */ /* 0x002fe40000000800 */
[----:B------:R-:W-:-:S13]  /*b810*/  ISETP.GE.AND P0, PT, R17, UR4, PT ;  /* 0x0000000411007c0c */ /* 0x000fda000bf06270 */
[----:B------:R-:W-:Y:S05]  /*b820*/  @P0 EXIT ;  /* 0x000000000000094d */ /* 0x000fea0003800000 */
[----:B------:R-:W-:Y:S01]  /*b830*/  LOP3.LUT P0, RZ, R2, 0x1f, RZ, 0xc0, !PT ;  /* 0x0000001f02ff7812 */ /* 0x000fe2000780c0ff */
[----:B------:R-:W-:Y:S01]  /*b840*/  BSSY B0, `(.L_x_91) ;  /* 0x000015a000007945 */ /* 0x000fe20003800000 */
[----:B------:R-:W-:Y:S01]  /*b850*/  MOV R4, 0x1 ;  /* 0x0000000100047802 */ /* 0x000fe20000000f00 */
[----:B------:R-:W-:Y:S01]  /*b860*/  ULOP3.LUT UR20, UR46, 0x2, URZ, 0xfc, !UPT ;  /* 0x000000022e147892 */ /* 0x000fe2000f8efc3f */
[----:B------:R-:W-:Y:S01]  /*b870*/  PLOP3.LUT P0, PT, P0, P2, PT, 0x2a, 0x0 ;  /* 0x000000000000781c */ /* 0x000fe20000704572 */
[----:B------:R-:W-:Y:S01]  /*b880*/  ULDC.64 UR16, c[0x0][0x198] ;  /* 0x0000660000107ab9 */ /* 0x000fe20000000a00 */
[----:B------:R-:W-:Y:S01]  /*b890*/  MOV R5, RZ ;  /* 0x000000ff00057202 */ /* 0x000fe20000000f00 */
[----:B------:R-:W-:Y:S01]  /*b8a0*/  ULDC UR21, c[0x0][0xc] ;  /* 0x0000030000157ab9 */ /* 0x000fe20000000800 */
[----:B------:R-:W-:-:S09]  /*b8b0*/  MOV R0, 0x1 ;  /* 0x0000000100007802 */ /* 0x000fd20000000f00 */
.L_x_118:
[----:B------:R-:W1:Y:S01]  /*b8c0*/  LDC R2, c[0x0][0xa04] ;  /* 0x00028100ff027b82 */ /* 0x000e620000000800 */
[----:B------:R-:W-:-:S07]  /*b8d0*/  UMOV UR4, 0xffffffff ;  /* 0xffffffff00047882 */ /* 0x000fce0000000000 */
        /* <DEDUP_REMOVED lines=9> */
[----:B-1----:R-:W-:Y:S01]  /*b970*/  @P3 IMAD.HI.U32 R10, R17, R6, RZ ;  /* 0x00000006110a3227 */ /* 0x002fe200078e00ff */
[----:B------:R-:W-:-:S04]  /*b980*/  MOV R6, R17 ;  /* 0x0000001100067202 */ /* 0x000fc80000000f00 */
[----:B------:R-:W-:-:S04]  /*b990*/  @P3 SHF.R.U32.HI R6, RZ, R7, R10 ;  /* 0x00000007ff063219 */ /* 0x000fc8000001160a */
[----:B------:R-:W-:Y:S01]  /*b9a0*/  MOV R7, R6 ;  /* 0x0000000600077202 */ /* 0x000fe20000000f00 */
[----:B--2---:R-:W-:-:S05]  /*b9b0*/  @P4 IMAD.HI.U32 R9, R6, R9, RZ ;  /* 0x0000000906094227 */ /* 0x004fca00078e00ff */
[----:B---3--:R-:W-:-:S04]  /*b9c0*/  @P4 SHF.R.U32.HI R7, RZ, R12, R9 ;  /* 0x0000000cff074219 */ /* 0x008fc80000011609 */
[----:B------:R-:W-:Y:S01]  /*b9d0*/  MOV R9, R7 ;  /* 0x0000000700097202 */ /* 0x000fe20000000f00 */
[----:B----4-:R-:W-:-:S05]  /*b9e0*/  @P5 IMAD.HI.U32 R2, R7, R2, RZ ;  /* 0x0000000207025227 */ /* 0x010fca00078e00ff */
[----:B------:R-:W-:Y:S02]  /*b9f0*/  @P5 SHF.R.U32.HI R9, RZ, R3, R2 ;  /* 0x00000003ff095219 */ /* 0x000fe40000011602 */
[----:B------:R-:W-:-:S05]  /*ba00*/  IADD3 R3, -R7, RZ, RZ ;  /* 0x000000ff07037210 */ /* 0x000fca0007ffe1ff */
[----:B------:R-:W-:Y:S01]  /*ba10*/  IMAD R2, R11, R3, R6 ;  /* 0x000000030b027224 */ /* 0x000fe200078e0206 */
[----:B------:R-:W-:-:S05]  /*ba20*/  IADD3 R3, -R9, RZ, RZ ;  /* 0x000000ff09037210 */ /* 0x000fca0007ffe1ff */
[----:B------:R-:W-:Y:S01]  /*ba30*/  IMAD R3, R8, R3, R7 ;  /* 0x0000000308037224 */ /* 0x000fe200078e0207 */
[----:B------:R-:W-:Y:S06]  /*ba40*/  BRA.DIV UR4, `(.L_x_92) ;  /* 0x0000001604f07947 */ /* 0x000fec000b800000 */
[----:B------:R-:W-:-:S13]  /*ba50*/  ELECT P6, URZ, PT ;  /* 0x00000000003f782f */ /* 0x000fda00038c0000 */
.L_x_132:
[----:B------:R-:W1:Y:S01]  /*ba60*/  LDC R6, c[0x0][0x28c] ;  /* 0x0000a300ff067b82 */ /* 0x000e620000000800 */
[----:B------:R-:W-:Y:S01]  /*ba70*/  BSSY B1, `(.L_x_93) ;  /* 0x0000045000017945 */ /* 0x000fe20003800000 */
[----:B-1----:R-:W-:-:S13]  /*ba80*/  ISETP.GT.AND P3, PT, R6, RZ, P6 ;  /* 0x000000ff0600720c */ /* 0x002fda0003764270 */
[----:B------:R-:W-:Y:S05]  /*ba90*/  @!P3 BRA `(.L_x_94) ;  /* 0x000000040008b947 */ /* 0x000fea0003800000 */
[----:B------:R-:W1:Y:S01]  /*baa0*/  S2R R8, SR_CgaCtaId ;  /* 0x0000000000087919 */ /* 0x000e620000008800 */
[----:B------:R-:W-:-:S04]  /*bab0*/  MOV R7, 0x400 ;  /* 0x0000040000077802 */ /* 0x000fc80000000f00 */
[----:B-1----:R-:W-:Y:S02]  /*bac0*/  LEA R10, R8, R7, 0x18 ;  /* 0x00000007080a7211 */ /* 0x002fe400078ec0ff */
[----:B------:R-:W-:Y:S02]  /*bad0*/  SHF.L.U32 R7, R0, 0x1f, RZ ;  /* 0x0000001f00077819 */ /* 0x000fe400000006ff */
[----:B------:R-:W-:-:S04]  /*bae0*/  LEA R8, R5, R10, 0x3 ;  /* 0x0000000a05087211 */ /* 0x000fc800078e18ff */
[----:B------:R-:W1:Y:S02]  /*baf0*/  SYNCS.PHASECHK.TRANS64.TRYWAIT P4, [R8+URZ+0x2c228], R7 ;  /* 0x02c22807080075a7 */ /* 0x000e64000808017f */
[----:B-1----:R-:W-:Y:S05]  /*bb00*/  @!P4 BRA `(.L_x_95) ;  /* 0x0000001400e0c947 */ /* 0x002fea0003800000 */
.L_x_133:
[----:B------:R-:W-:Y:S01]  /*bb10*/  UPRMT UR4, UR20, 0x9910, URZ ;  /* 0x0000991014047896 */ /* 0x000fe2000800003f */
[----:B-1----:R-:W-:-:S03]  /*bb20*/  @P2 MOV R7, 0x7000 ;  /* 0x0000700000072802 */ /* 0x002fc60000000f00 */
[----:B------:R-:W-:Y:S01]  /*bb30*/  UISETP.NE.AND UP0, UPT, UR4, 0x2, UPT ;  /* 0x000000020400788c */ /* 0x000fe2000bf05270 */
[----:B------:R1:W-:Y:S05]  /*bb40*/  @P2 SYNCS.ARRIVE.TRANS64 RZ, [R8+URZ+0x2c200], R7 ;  /* 0x02c2000708ff29a7 */ /* 0x0003ea000800003f */
[----:B------:R-:W-:-:S13]  /*bb50*/  PLOP3.LUT P4, PT, PT, PT, UP0, 0x80, 0x0 ;  /* 0x000000000000781c */ /* 0x000fda0003f8f008 */
[----:B-1----:R-:W-:Y:S05]  /*bb60*/  @P4 BRA `(.L_x_96) ;  /* 0x0000000000044947 */ /* 0x002fea0003800000 */
[----:B------:R-:W-:Y:S01]  /*bb70*/  BPT.TRAP 0x1 ;  /* 0x000000040000795c */ /* 0x000fe20000300000 */
.L_x_96:
[----:B------:R-:W-:Y:S05]  /*bb80*/  @P0 BRA `(.L_x_97) ;  /* 0x0000000000040947 */ /* 0x000fea0003800000 */
[----:B------:R-:W-:Y:S01]  /*bb90*/  BPT.TRAP 0x1 ;  /* 0x000000040000795c */ /* 0x000fe20000300000 */
.L_x_97:
[----:B------:R-:W-:Y:S01]  /*bba0*/  IMAD R10, R5, 0x7000, R10 ;  /* 0x00007000050a7824 */ /* 0x000fe200078e020a */
[----:B------:R-:W-:Y:S01]  /*bbb0*/  R2UR UR9, R8 ;  /* 0x00000000080972ca */ /* 0x000fe200000e0000 */
[----:B------:R-:W-:Y:S01]  /*bbc0*/  UIADD3 UR4, UP0, UR16, 0x1f0, URZ ;  /* 0x000001f010047890 */ /* 0x000fe2000ff1e03f */
[----:B------:R-:W-:Y:S01]  /*bbd0*/  R2UR UR12, R2 ;  /* 0x00000000020c72ca */ /* 0x000fe200000e0000 */
[----:B------:R-:W-:Y:S01]  /*bbe0*/  UMOV UR10, URZ ;  /* 0x0000003f000a7c82 */ /* 0x000fe20008000000 */
[----:B------:R-:W-:Y:S01]  /*bbf0*/  R2UR UR14, R10 ;  /* 0x000000000a0e72ca */ /* 0x000fe200000e0000 */
[----:B------:R-:W-:Y:S01]  /*bc00*/  UIADD3.X UR5, URZ, UR17, URZ, UP0, !UPT ;  /* 0x000000113f057290 */ /* 0x000fe200087fe43f */
[----:B------:R-:W-:Y:S01]  /*bc10*/  R2UR UR13, R3 ;  /* 0x00000000030d72ca */ /* 0x000fe200000e0000 */
[----:B------:R-:W-:Y:S01]  /*bc20*/  UMOV UR6, 0x0 ;  /* 0x0000000000067882 */ /* 0x000fe20000000000 */
[----:B------:R-:W-:Y:S01]  /*bc30*/  UMOV UR7, 0x10000000 ;  /* 0x1000000000077882 */ /* 0x000fe20000000000 */
[----:B------:R-:W-:Y:S01]  /*bc40*/  UMOV UR11, URZ ;  /* 0x0000003f000b7c82 */ /* 0x000fe20008000000 */
[----:B------:R-:W-:Y:S01]  /*bc50*/  UMOV UR22, 0x10 ;  /* 0x0000001000167882 */ /* 0x000fe20000000000 */
[----:B------:R-:W-:Y:S01]  /*bc60*/  UMOV UR23, 0x20 ;  /* 0x0000002000177882 */ /* 0x000fe20000000000 */
[----:B------:R-:W-:Y:S01]  /*bc70*/  UMOV UR24, 0x30 ;  /* 0x0000003000187882 */ /* 0x000fe20000000000 */
[----:B------:R-:W-:Y:S01]  /*bc80*/  UIADD3 UR9, UR9, 0x2c200, URZ ;  /* 0x0002c20009097890 */ /* 0x000fe2000fffe03f */
[----:B------:R-:W-:Y:S01]  /*bc90*/  IADD3 R5, R5, 0x1, RZ ;  /* 0x0000000105057810 */ /* 0x000fe20007ffe0ff */
[----:B------:R-:W-:-:S02]  /*bca0*/  UMOV UR25, 0x40 ;  /* 0x0000004000197882 */ /* 0x000fc40000000000 */
[----:B------:R-:W-:Y:S01]  /*bcb0*/  UIADD3 UR8, UR14, 0x7000, URZ ;  /* 0x000070000e087890 */ /* 0x000fe2000fffe03f */
[C---:B------:R-:W-:Y:S01]  /*bcc0*/  ISETP.NE.AND P4, PT, R5.reuse, 0x5, PT ;  /* 0x000000050500780c */ /* 0x040fe20003f85270 */
[----:B------:R-:W-:Y:S02]  /*bcd0*/  UIADD3 UR15, UR14, 0x8000, URZ ;  /* 0x000080000e0f7890 */ /* 0x000fe4000fffe03f */
[----:B------:R-:W-:Y:S01]  /*bce0*/  UIADD3 UR18, UR14, 0x9000, URZ ;  /* 0x000090000e127890 */ /* 0x000fe2000fffe03f */
[----:B------:R-:W-:Y:S01]  /*bcf0*/  SEL R7, RZ, 0x1, P4 ;  /* 0x00000001ff077807 */ /* 0x000fe20002000000 */
[----:B------:R-:W-:Y:S01]  /*bd00*/  UIADD3 UR19, UR14, 0xa000, URZ ;  /* 0x0000a0000e137890 */ /* 0x000fe2000fffe03f */
[----:B------:R-:W-:Y:S02]  /*bd10*/  SEL R5, R5, RZ, P4 ;  /* 0x000000ff05057207 */ /* 0x000fe40002000000 */
[----:B------:R1:W-:Y:S01]  /*bd20*/  UTMALDG.4D [UR8], [UR4], desc[UR6] ;  /* 0x00000608040075b4 */ /* 0x0003e20008019000 */
[----:B------:R-:W-:Y:S01]  /*bd30*/  LOP3.LUT R0, R0, R7, RZ, 0x3c, !PT ;  /* 0x0000000700007212 */ /* 0x000fe200078e3cff */
[----:B-1----:R-:W-:Y:S01]  /*bd40*/  UMOV UR8, UR15 ;  /* 0x0000000f00087c82 */ /* 0x002fe20008000000 */
[----:B------:R-:W-:Y:S01]  /*bd50*/  UMOV UR10, UR22 ;  /* 0x00000016000a7c82 */ /* 0x000fe20008000000 */
[----:B------:R-:W-:Y:S01]  /*bd60*/  UIADD3 UR15, UR14, 0xb000, URZ ;  /* 0x0000b0000e0f7890 */ /* 0x000fe2000fffe03f */
[----:B------:R1:W-:Y:S02]  /*bd70*/  UTMALDG.4D [UR8], [UR4], desc[UR6] ;  /* 0x00000608040075b4 */ /* 0x0003e40008019000 */
[----:B-1----:R-:W-:Y:S01]  /*bd80*/  UMOV UR8, UR18 ;  /* 0x0000001200087c82 */ /* 0x002fe20008000000 */
[----:B------:R-:W-:Y:S01]  /*bd90*/  UMOV UR10, UR23 ;  /* 0x00000017000a7c82 */ /* 0x000fe20008000000 */
[----:B------:R-:W-:Y:S01]  /*bda0*/  UIADD3 UR18, UR14, 0xc000, URZ ;  /* 0x0000c0000e127890 */ /* 0x000fe2000fffe03f */
[----:B------:R1:W-:Y:S01]  /*bdb0*/  UTMALDG.4D [UR8], [UR4], desc[UR6] ;  /* 0x00000608040075b4 */ /* 0x0003e20008019000 */
[----:B------:R-:W-:Y:S01]  /*bdc0*/  UIADD3 UR14, UR14, 0xd000, URZ ;  /* 0x0000d0000e0e7890 */ /* 0x000fe2000fffe03f */
[----:B-1----:R-:W-:Y:S01]  /*bdd0*/  UMOV UR8, UR19 ;  /* 0x0000001300087c82 */ /* 0x002fe20008000000 */
[----:B------:R-:W-:-:S02]  /*bde0*/  UMOV UR10, UR24 ;  /* 0x00000018000a7c82 */ /* 0x000fc40008000000 */
[----:B------:R1:W-:Y:S02]  /*bdf0*/  UTMALDG.4D [UR8], [UR4], desc[UR6] ;  /* 0x00000608040075b4 */ /* 0x0003e40008019000 */
[----:B-1----:R-:W-:Y:S01]  /*be00*/  UMOV UR8, UR15 ;  /* 0x0000000f00087c82 */ /* 0x002fe20008000000 */
[----:B------:R-:W-:Y:S01]  /*be10*/  UMOV UR10, UR25 ;  /* 0x00000019000a7c82 */ /* 0x000fe20008000000 */
[----:B------:R-:W-:Y:S01]  /*be20*/  UMOV UR15, 0x50 ;  /* 0x00000050000f7882 */ /* 0x000fe20000000000 */
        /* <DEDUP_REMOVED lines=9> */
.L_x_94:
[----:B------:R-:W-:Y:S05]  /*bec0*/  BSYNC B1 ;  /* 0x0000000000017941 */ /* 0x000fea0003800000 */
.L_x_93:
        /* <DEDUP_REMOVED lines=10> */
.L_x_99:
[----:B------:R-:W-:Y:S05]  /*bf70*/  BSYNC B1 ;  /* 0x0000000000017941 */ /* 0x000fea0003800000 */
.L_x_98:
[----:B------:R-:W-:Y:S01]  /*bf80*/  BSSY B1, `(.L_x_101) ;  /* 0x0000046000017945 */ /* 0x000fe20003800000 */
[----:B------:R-:W-:-:S03]  /*bf90*/  MOV R9, RZ ;  /* 0x000000ff00097202 */ /* 0x000fc60000000f00 */
        /* <DEDUP_REMOVED lines=8> */
.L_x_134:
[----:B------:R-:W-:Y:S01]  /*c020*/  UPRMT UR4, UR20, 0x9910, URZ ;  /* 0x0000991014047896 */ /* 0x000fe2000800003f */
[----:B-1----:R-:W-:-:S03]  /*c030*/  @P2 MOV R8, 0x7000 ;  /* 0x0000700000082802 */ /* 0x002fc60000000f00 */
[----:B------:R-:W-:Y:S01]  /*c040*/  UISETP.NE.AND UP0, UPT, UR4, 0x2, UPT ;  /* 0x000000020400788c */ /* 0x000fe2000bf05270 */
[----:B------:R1:W-:Y:S05]  /*c050*/  @P2 SYNCS.ARRIVE.TRANS64 RZ, [R7+URZ+0x2c200], R8 ;  /* 0x02c2000807ff29a7 */ /* 0x0003ea000800003f */
[----:B------:R-:W-:-:S13]  /*c060*/  PLOP3.LUT P3, PT, PT, PT, UP0, 0x80, 0x0 ;  /* 0x000000000000781c */ /* 0x000fda0003f6f008 */
[----:B-1----:R-:W-:Y:S05]  /*c070*/  @P3 BRA `(.L_x_104) ;  /* 0x0000000000043947 */ /* 0x002fea0003800000 */
[----:B------:R-:W-:Y:S01]  /*c080*/  BPT.TRAP 0x1 ;  /* 0x000000040000795c */ /* 0x000fe20000300000 */
.L_x_104:
[----:B------:R-:W-:Y:S05]  /*c090*/  @P0 BRA `(.L_x_105) ;  /* 0x0000000000040947 */ /* 0x000fea0003800000 */
[----:B------:R-:W-:Y:S01]  /*c0a0*/  BPT.TRAP 0x1 ;  /* 0x000000040000795c */ /* 0x000fe20000300000 */
.L_x_105:
        /* <DEDUP_REMOVED lines=16> */
[----:B------:R-:W-:Y:S01]  /*c1b0*/  UMOV UR25, 0x40 ;  /* 0x0000004000197882 */ /* 0x000fe20000000000 */
[----:B------:R-:W-:Y:S01]  /*c1c0*/  MOV R9, 0x1 ;  /* 0x0000000100097802 */ /* 0x000fe20000000f00 */
[----:B------:R-:W-:Y:S01]  /*c1d0*/  UIADD3 UR8, UR14, 0x7000, URZ ;  /* 0x000070000e087890 */ /* 0x000fe2000fffe03f */
[----:B------:R-:W-:Y:S01]  /*c1e0*/  ISETP.NE.AND P3, PT, R5, 0x5, PT ;  /* 0x000000050500780c */ /* 0x000fe20003f65270 */
[----:B------:R-:W-:-:S02]  /*c1f0*/  UIADD3 UR15, UR14, 0x8000, URZ ;  /* 0x000080000e0f7890 */ /* 0x000fc4000fffe03f */
        /* <DEDUP_REMOVED lines=30> */
.L_x_102:
[----:B------:R-:W-:Y:S05]  /*c3e0*/  BSYNC B1 ;  /* 0x0000000000017941 */ /* 0x000fea0003800000 */
.L_x_101:
[----:B------:R-:W-:-:S13]  /*c3f0*/  ISETP.GE.AND P3, PT, R6, 0x81, PT ;  /* 0x000000810600780c */ /* 0x000fda0003f66270 */
[----:B------:R-:W-:Y:S05]  /*c400*/  @!P3 BRA `(.L_x_106) ;  /* 0x000000080060b947 */ /* 0x000fea0003800000 */
[----:B------:R-:W-:Y:S01]  /*c410*/  IADD3 R6, R6, 0x7f, RZ ;  /* 0x0000007f06067810 */ /* 0x000fe20007ffe0ff */
[----:B------:R-:W-:Y:S03]  /*c420*/  BSSY B1, `(.L_x_106) ;  /* 0x0000096000017945 */ /* 0x000fe60003800000 */
[----:B-1----:R-:W-:-:S04]  /*c430*/  SHF.R.S32.HI R7, RZ, 0x1f, R6 ;  /* 0x0000001fff077819 */ /* 0x002fc80000011406 */
[----:B------:R-:W-:-:S04]  /*c440*/  LEA.HI R7, R7, R6, RZ, 0x7 ;  /* 0x0000000607077211 */ /* 0x000fc800078f38ff */
[----:B------:R-:W-:-:S04]  /*c450*/  SHF.R.S32.HI R7, RZ, 0x7, R7 ;  /* 0x00000007ff077819 */ /* 0x000fc80000011407 */
[----:B------:R-:W-:-:S07]  /*c460*/  SHF.L.U32 R4, R7, 0x1, RZ ;  /* 0x0000000107047819 */ /* 0x000fce00000006ff */
.L_x_117:
[----:B------:R-:W-:Y:S04]  /*c470*/  BSSY B2, `(.L_x_107) ;  /* 0x0000045000027945 */ /* 0x000fe80003800000 */
[----:B------:R-:W-:Y:S05]  /*c480*/  @!P6 BRA `(.L_x_108) ;  /* 0x00000004000ce947 */ /* 0x000fea0003800000 */
[----:B------:R-:W1:Y:S01]  /*c490*/  S2R R7, SR_CgaCtaId ;  /* 0x0000000000077919 */ /* 0x000e620000008800 */
[----:B------:R-:W-:Y:S02]  /*c4a0*/  MOV R6, 0x400 ;  /* 0x0000040000067802 */ /* 0x000fe40000000f00 */
[----:B------:R-:W-:Y:S02]  /*c4b0*/  SHF.L.U32 R8, R0, 0x1f, RZ ;  /* 0x0000001f00087819 */ /* 0x000fe400000006ff */
[----:B-1----:R-:W-:-:S04]  /*c4c0*/  LEA R6, R7, R6, 0x18 ;  /* 0x0000000607067211 */ /* 0x002fc800078ec0ff */
[----:B------:R-:W-:-:S04]  /*c4d0*/  LEA R7, R5, R6, 0x3 ;  /* 0x0000000605077211 */ /* 0x000fc800078e18ff */
[----:B------:R-:W1:Y:S02]  /*c4e0*/  SYNCS.PHASECHK.TRANS64.TRYWAIT P3, [R7+URZ+0x2c228], R8 ;  /* 0x02c22808070075a7 */ /* 0x000e64000806017f */
[----:B-1----:R-:W-:Y:S05]  /*c4f0*/  @!P3 BRA `(.L_x_109) ;  /* 0x0000000c00a0b947 */ /* 0x002fea0003800000 */
.L_x_135:
[----:B------:R-:W-:Y:S01]  /*c500*/  UPRMT UR4, UR20, 0x9910, URZ ;  /* 0x0000991014047896 */ /* 0x000fe2000800003f */
[----:B-1----:R-:W-:-:S03]  /*c510*/  @P2 MOV R8, 0x7000 ;  /* 0x0000700000082802 */ /* 0x002fc60000000f00 */
[----:B------:R-:W-:Y:S01]  /*c520*/  UISETP.NE.AND UP0, UPT, UR4, 0x2, UPT ;  /* 0x000000020400788c */ /* 0x000fe2000bf05270 */
[----:B------:R1:W-:Y:S05]  /*c530*/  @P2 SYNCS.ARRIVE.TRANS64 RZ, [R7+URZ+0x2c200], R8 ;  /* 0x02c2000807ff29a7 */ /* 0x0003ea000800003f */
[----:B------:R-:W-:-:S13]  /*c540*/  PLOP3.LUT P3, PT, PT, PT, UP0, 0x80, 0x0 ;  /* 0x000000000000781c */ /* 0x000fda0003f6f008 */
[----:B-1----:R-:W-:Y:S05]  /*c550*/  @P3 BRA `(.L_x_110) ;  /* 0x0000000000043947 */ /* 0x002fea0003800000 */
[----:B------:R-:W-:Y:S01]  /*c560*/  BPT.TRAP 0x1 ;  /* 0x000000040000795c */ /* 0x000fe20000300000 */
.L_x_110:
[----:B------:R-:W-:Y:S05]  /*c570*/  @P0 BRA `(.L_x_111) ;  /* 0x0000000000040947 */ /* 0x000fea0003800000 */
[----:B------:R-:W-:Y:S01]  /*c580*/  BPT.TRAP 0x1 ;  /* 0x000000040000795c */ /* 0x000fe20000300000 */
.L_x_111:
        /* <DEDUP_REMOVED lines=9> */
[----:B------:R-:W-:Y:S01]  /*c620*/  R2UR UR13, R3 ;  /* 0x00000000030d72ca */ /* 0x000fe200000e0000 */
[----:B------:R-:W-:Y:S01]  /*c630*/  UMOV UR7, 0x10000000 ;  /* 0x1000000000077882 */ /* 0x000fe20000000000 */
[----:B------:R-:W-:Y:S01]  /*c640*/  UMOV UR18, 0x10 ;  /* 0x0000001000127882 */ /* 0x000fe20000000000 */
[----:B------:R-:W-:Y:S01]  /*c650*/  UMOV UR22, 0x20 ;  /* 0x0000002000167882 */ /* 0x000fe20000000000 */
[----:B------:R-:W-:Y:S01]  /*c660*/  UMOV UR24, 0x30 ;  /* 0x0000003000187882 */ /* 0x000fe20000000000 */
[----:B------:R-:W-:Y:S01]  /*c670*/  UIADD3 UR9, UR9, 0x2c200, URZ ;  /* 0x0002c20009097890 */ /* 0x000fe2000fffe03f */
[----:B------:R-:W-:Y:S01]  /*c680*/  IADD3 R5, R5, 0x1, RZ ;  /* 0x0000000105057810 */ /* 0x000fe20007ffe0ff */
[----:B------:R-:W-:-:S02]  /*c690*/  USHF.L.U32 UR11, UR11, 0x7, URZ ;  /* 0x000000070b0b7899 */ /* 0x000fc4000800063f */
[----:B------:R-:W-:Y:S01]  /*c6a0*/  UIADD3 UR8, UR14, 0x7000, URZ ;  /* 0x000070000e087890 */ /* 0x000fe2000fffe03f */
[C---:B------:R-:W-:Y:S01]  /*c6b0*/  ISETP.NE.AND P3, PT, R5.reuse, 0x5, PT ;  /* 0x000000050500780c */ /* 0x040fe20003f65270 */
[----:B------:R-:W-:Y:S02]  /*c6c0*/  UIADD3 UR15, UR14, 0x8000, URZ ;  /* 0x000080000e0f7890 */ /* 0x000fe4000fffe03f */
[----:B------:R-:W-:Y:S01]  /*c6d0*/  UIADD3 UR19, UR14, 0x9000, URZ ;  /* 0x000090000e137890 */ /* 0x000fe2000fffe03f */
[----:B------:R-:W-:Y:S01]  /*c6e0*/  SEL R7, RZ, 0x1, P3 ;  /* 0x00000001ff077807 */ /* 0x000fe20001800000 */
[----:B------:R-:W-:Y:S01]  /*c6f0*/  UIADD3 UR23, UR14, 0xa000, URZ ;  /* 0x0000a0000e177890 */ /* 0x000fe2000fffe03f */
[----:B------:R-:W-:Y:S01]  /*c700*/  SEL R5, R5, RZ, P3 ;  /* 0x000000ff05057207 */ /* 0x000fe20001800000 */
[----:B------:R-:W-:Y:S01]  /*c710*/  UMOV UR25, 0x40 ;  /* 0x0000004000197882 */ /* 0x000fe20000000000 */
        /* <DEDUP_REMOVED lines=26> */
.L_x_108:
[----:B------:R-:W-:Y:S05]  /*c8c0*/  BSYNC B2 ;  /* 0x0000000000027941 */ /* 0x000fea0003800000 */
.L_x_107:
[----:B------:R-:W-:Y:S01]  /*c8d0*/  ISETP.LT.OR P3, PT, R4, 0x4, !P6 ;  /* 0x000000040400780c */ /* 0x000fe20007761670 */
[----:B------:R-:W-:-:S12]  /*c8e0*/  BSSY B2, `(.L_x_112) ;  /* 0x0000046000027945 */ /* 0x000fd80003800000 */
[----:B------:R-:W-:Y:S05]  /*c8f0*/  @P3 BRA `(.L_x_113) ;  /* 0x0000000400103947 */ /* 0x000fea0003800000 */
[----:B------:R-:W1:Y:S01]  /*c900*/  S2R R7, SR_CgaCtaId ;  /* 0x0000000000077919 */ /* 0x000e620000008800 */
[----:B------:R-:W-:Y:S02]  /*c910*/  MOV R6, 0x400 ;  /* 0x0000040000067802 */ /* 0x000fe40000000f00 */
[----:B------:R-:W-:Y:S02]  /*c920*/  SHF.L.U32 R8, R0, 0x1f, RZ ;  /* 0x0000001f00087819 */ /* 0x000fe400000006ff */
[----:B-1----:R-:W-:-:S04]  /*c930*/  LEA R6, R7, R6, 0x18 ;  /* 0x0000000607067211 */ /* 0x002fc800078ec0ff */
[----:B------:R-:W-:-:S04]  /*c940*/  LEA R7, R5, R6, 0x3 ;  /* 0x0000000605077211 */ /* 0x000fc800078e18ff */
[----:B------:R-:W1:Y:S02]  /*c950*/  SYNCS.PHASECHK.TRANS64.TRYWAIT P3, [R7+URZ+0x2c228], R8 ;  /* 0x02c22808070075a7 */ /* 0x000e64000806017f */
[----:B-1----:R-:W-:Y:S05]  /*c960*/  @!P3 BRA `(.L_x_114) ;  /* 0x000000080098b947 */ /* 0x002fea0003800000 */
.L_x_136:
[----:B------:R-:W-:Y:S01]  /*c970*/  UPRMT UR4, UR20, 0x9910, URZ ;  /* 0x0000991014047896 */ /* 0x000fe2000800003f */
[----:B-1----:R-:W-:-:S03]  /*c980*/  @P1 MOV R8, 0x7000 ;  /* 0x0000700000081802 */ /* 0x002fc60000000f00 */
[----:B------:R-:W-:Y:S01]  /*c990*/  UISETP.NE.AND UP0, UPT, UR4, 0x2, UPT ;  /* 0x000000020400788c */ /* 0x000fe2000bf05270 */
[----:B------:R1:W-:Y:S05]  /*c9a0*/  @P1 SYNCS.ARRIVE.TRANS64 RZ, [R7+URZ+0x2c200], R8 ;  /* 0x02c2000807ff19a7 */ /* 0x0003ea000800003f */
[----:B------:R-:W-:-:S13]  /*c9b0*/  PLOP3.LUT P3, PT, PT, PT, UP0, 0x80, 0x0 ;  /* 0x000000000000781c */ /* 0x000fda0003f6f008 */
[----:B-1----:R-:W-:Y:S05]  /*c9c0*/  @P3 BRA `(.L_x_115) ;  /* 0x0000000000043947 */ /* 0x002fea0003800000 */
[----:B------:R-:W-:Y:S01]  /*c9d0*/  BPT.TRAP 0x1 ;  /* 0x000000040000795c */ /* 0x000fe20000300000 */
.L_x_115:
[----:B------:R-:W-:Y:S05]  /*c9e0*/  @P0 BRA `(.L_x_116) ;  /* 0x0000000000040947 */ /* 0x000fea0003800000 */
[----:B------:R-:W-:Y:S01]  /*c9f0*/  BPT.TRAP 0x1 ;  /* 0x000000040000795c */ /* 0x000fe20000300000 */
.L_x_116:
        /* <DEDUP_REMOVED lines=16> */
[----:B------:R-:W-:Y:S01]  /*cb00*/  USHF.L.U32 UR11, UR11, 0x7, URZ ;  /* 0x000000070b0b7899 */ /* 0x000fe2000800063f */
[----:B------:R-:W-:Y:S01]  /*cb10*/  IADD3 R9, R9, 0x1, RZ ;  /* 0x0000000109097810 */ /* 0x000fe20007ffe0ff */
[----:B------:R-:W-:Y:S01]  /*cb20*/  UIADD3 UR8, UR14, 0x7000, URZ ;  /* 0x000070000e087890 */ /* 0x000fe2000fffe03f */
[----:B------:R-:W-:Y:S01]  /*cb30*/  ISETP.NE.AND P3, PT, R5, 0x5, PT ;  /* 0x000000050500780c */ /* 0x000fe20003f65270 */
[----:B------:R-:W-:-:S02]  /*cb40*/  UIADD3 UR15, UR14, 0x8000, URZ ;  /* 0x000080000e0f7890 */ /* 0x000fc4000fffe03f */
        /* <DEDUP_REMOVED lines=31> */
.L_x_113:
[----:B------:R-:W-:Y:S05]  /*cd40*/  BSYNC B2 ;  /* 0x0000000000027941 */ /* 0x000fea0003800000 */
.L_x_112:
[C---:B------:R-:W-:Y:S02]  /*cd50*/  ISETP.GT.AND P3, PT, R4.reuse, 0x4, PT ;  /* 0x000000040400780c */ /* 0x040fe40003f64270 */
[----:B------:R-:W-:-:S11]  /*cd60*/  IADD3 R4, R4, -0x2, RZ ;  /* 0xfffffffe04047810 */ /* 0x000fd60007ffe0ff */
[----:B------:R-:W-:Y:S05]  /*cd70*/  @P3 BRA `(.L_x_117) ;  /* 0xfffffff400bc3947 */ /* 0x000fea000383ffff */
[----:B------:R-:W-:Y:S05]  /*cd80*/  BSYNC B1 ;  /* 0x0000000000017941 */ /* 0x000fea0003800000 */
.L_x_106:
[----:B------:R-:W-:Y:S01]  /*cd90*/  IADD3 R17, R17, UR21, RZ ;  /* 0x0000001511117c10 */ /* 0x000fe2000fffe0ff */
[----:B------:R-:W-:Y:S01]  /*cda0*/  ULDC UR4, c[0x0][0xa00] ;  /* 0x0002800000047ab9 */ /* 0x000fe20000000800 */
[----:B-1----:R-:W-:Y:S02]  /*cdb0*/  PRMT R4, RZ, 0x7610, R4 ;  /* 0x00007610ff047816 */ /* 0x002fe40000000004 */
[----:B------:R-:W-:-:S13]  /*cdc0*/  ISETP.GE.AND P3, PT, R17, UR4, PT ;  /* 0x0000000411007c0c */ /* 0x000fda000bf66270 */
[----:B------:R-:W-:Y:S05]  /*cdd0*/  @!P3 BRA `(.L_x_118) ;  /* 0xffffffe800b8b947 */ /* 0x000fea000383ffff */
[----:B------:R-:W-:Y:S05]  /*cde0*/  BSYNC B0 ;  /* 0x0000000000007941 */ /* 0x000fea0003800000 */
.L_x_91:
[----:B------:R-:W-:Y:S05]  /*cdf0*/  EXIT ;  /* 0x000000000000794d */ /* 0x000fea0003800000 */
.L_x_17:
[----:B-1----:R-:W-:-:S04]  /*ce00*/  MOV R3, UR5 ;  /* 0x0000000500037c02 */ /* 0x002fc80008000f00 */
[----:B------:R1:W2:Y:S03]  /*ce10*/  SYNCS.PHASECHK.TRANS64.TRYWAIT P1, [R3+URZ+0x2c250], R0 ;  /* 0x02c25000030075a7 */ /* 0x0002a6000802017f */
[----:B--2---:R-:W-:Y:S05]  /*ce20*/  @!P1 NANOSLEEP.SYNCS 0x989680 ;  /* 0x009896800000995d */ /* 0x004fea0003900000 */
[----:B------:R-:W2:Y:S02]  /*ce30*/  @!P1 SYNCS.PHASECHK.TRANS64 P1, [R3+URZ+0x2c250], R0 ;  /* 0x02c25000030095a7 */ /* 0x000ea4000802007f */
[----:B--2---:R-:W-:Y:S05]  /*ce40*/  @!P1 BRA `(.L_x_17) ;  /* 0xfffffffc00ec9947 */ /* 0x004fea000383ffff */
[----:B------:R-:W-:Y:S05]  /*ce50*/  BRA `(.L_x_119) ;  /* 0xffffff4000e07947 */ /* 0x000fea000383ffff */
.L_x_19:
[----:B-1----:R-:W-:-:S04]  /*ce60*/  MOV R5, UR40 ;  /* 0x0000002800057c02 */ /* 0x002fc80008000f00 */
[----:B------:R1:W2:Y:S03]  /*ce70*/  SYNCS.PHASECHK.TRANS64.TRYWAIT P1, [R5+URZ+0x2c200], R0 ;  /* 0x02c20000050075a7 */ /* 0x0002a6000802017f */
[----:B--2---:R-:W-:Y:S05]  /*ce80*/  @!P1 NANOSLEEP.SYNCS 0x989680 ;  /* 0x009896800000995d */ /* 0x004fea0003900000 */
[----:B------:R-:W2:Y:S02]  /*ce90*/  @!P1 SYNCS.PHASECHK.TRANS64 P1, [R5+URZ+0x2c200], R0 ;  /* 0x02c20000050095a7 */ /* 0x000ea4000802007f */
[----:B--2---:R-:W-:Y:S05]  /*cea0*/  @!P1 BRA `(.L_x_19) ;  /* 0xfffffffc00ec9947 */ /* 0x004fea000383ffff */
[----:B------:R-:W-:Y:S05]  /*ceb0*/  BRA `(.L_x_120) ;  /* 0xffffff4000f47947 */ /* 0x000fea000383ffff */
.L_x_20:
[----:B-1----:R-:W-:-:S04]  /*cec0*/  MOV R0, UR4 ;  /* 0x0000000400007c02 */ /* 0x002fc80008000f00 */
[----:B------:R1:W2:Y:S03]  /*ced0*/  SYNCS.PHASECHK.TRANS64.TRYWAIT P1, [R0+URZ+-0x8], R3 ;  /* 0xfffff803000075a7 */ /* 0x0002a6000802017f */
[----:B--2---:R-:W-:Y:S05]  /*cee0*/  @!P1 NANOSLEEP.SYNCS 0x989680 ;  /* 0x009896800000995d */ /* 0x004fea0003900000 */
[----:B------:R-:W2:Y:S02]  /*cef0*/  @!P1 SYNCS.PHASECHK.TRANS64 P1, [R0+URZ+-0x8], R3 ;  /* 0xfffff803000095a7 */ /* 0x000ea4000802007f */
[----:B--2---:R-:W-:Y:S05]  /*cf00*/  @!P1 BRA `(.L_x_20) ;  /* 0xfffffffc00ec9947 */ /* 0x004fea000383ffff */
[----:B------:R-:W-:Y:S05]  /*cf10*/  BRA `(.L_x_121) ;  /* 0xffffff4000e47947 */ /* 0x000fea000383ffff */
.L_x_22:
[----:B-1----:R-:W-:-:S04]  /*cf20*/  MOV R7, UR6 ;  /* 0x0000000600077c02 */ /* 0x002fc80008000f00 */
[----:B------:R1:W2:Y:S03]  /*cf30*/  SYNCS.PHASECHK.TRANS64.TRYWAIT P1, [R7+URZ+0x2c200], R6 ;  /* 0x02c20006070075a7 */ /* 0x0002a6000802017f */
[----:B--2---:R-:W-:Y:S05]  /*cf40*/  @!P1 NANOSLEEP.SYNCS 0x989680 ;  /* 0x009896800000995d */ /* 0x004fea0003900000 */
[----:B------:R-:W2:Y:S02]  /*cf50*/  @!P1 SYNCS.PHASECHK.TRANS64 P1, [R7+URZ+0x2c200], R6 ;  /* 0x02c20006070095a7 */ /* 0x000ea4000802007f */
[----:B--2---:R-:W-:Y:S05]  /*cf60*/  @!P1 BRA `(.L_x_22) ;  /* 0xfffffffc00ec9947 */ /* 0x004fea000383ffff */
[----:B------:R-:W-:Y:S05]  /*cf70*/  BRA `(.L_x_122) ;  /* 0xffffff6400887947 */ /* 0x000fea000383ffff */
.L_x_27:
[----:B-1----:R-:W-:-:S04]  /*cf80*/  MOV R5, UR6 ;  /* 0x0000000600057c02 */ /* 0x002fc80008000f00 */
[----:B------:R1:W2:Y:S03]  /*cf90*/  SYNCS.PHASECHK.TRANS64.TRYWAIT P2, [R5+URZ+0x2c200], R4 ;  /* 0x02c20004050075a7 */ /* 0x0002a6000804017f */
[----:B--2---:R-:W-:Y:S05]  /*cfa0*/  @!P2 NANOSLEEP.SYNCS 0x989680 ;  /* 0x009896800000a95d */ /* 0x004fea0003900000 */
[----:B------:R-:W2:Y:S02]  /*cfb0*/  @!P2 SYNCS.PHASECHK.TRANS64 P2, [R5+URZ+0x2c200], R4 ;  /* 0x02c200040500a5a7 */ /* 0x000ea4000804007f */
[----:B--2---:R-:W-:Y:S05]  /*cfc0*/  @!P2 BRA `(.L_x_27) ;  /* 0xfffffffc00eca947 */ /* 0x004fea000383ffff */
[----:B------:R-:W-:Y:S05]  /*cfd0*/  BRA `(.L_x_123) ;  /* 0xffffff7c001c7947 */ /* 0x000fea000383ffff */
.L_x_31:
[----:B-1----:R-:W-:-:S04]  /*cfe0*/  MOV R8, UR6 ;  /* 0x0000000600087c02 */ /* 0x002fc80008000f00 */
[----:B------:R1:W2:Y:S03]  /*cff0*/  SYNCS.PHASECHK.TRANS64.TRYWAIT P2, [R8+URZ+0x2c200], R7 ;  /* 0x02c20007080075a7 */ /* 0x0002a6000804017f */
[----:B--2---:R-:W-:Y:S05]  /*d000*/  @!P2 NANOSLEEP.SYNCS 0x989680 ;  /* 0x009896800000a95d */ /* 0x004fea0003900000 */
[----:B------:R-:W2:Y:S02]  /*d010*/  @!P2 SYNCS.PHASECHK.TRANS64 P2, [R8+URZ+0x2c200], R7 ;  /* 0x02c200070800a5a7 */ /* 0x000ea4000804007f */
[----:B--2---:R-:W-:Y:S05]  /*d020*/  @!P2 BRA `(.L_x_31) ;  /* 0xfffffffc00eca947 */ /* 0x004fea000383ffff */
[----:B------:R-:W-:Y:S05]  /*d030*/  BRA `(.L_x_30) ;  /* 0xffffffa000907947 */ /* 0x000fea000383ffff */
.L_x_51:
[----:B-1----:R-:W-:-:S04]  /*d040*/  MOV R3, UR4 ;  /* 0x0000000400037c02 */ /* 0x002fc80008000f00 */
[----:B------:R1:W2:Y:S03]  /*d050*/  SYNCS.PHASECHK.TRANS64.TRYWAIT P1, [R3+URZ+0x2c298], R0 ;  /* 0x02c29800030075a7 */ /* 0x0002a6000802017f */
[----:B--2---:R-:W-:Y:S05]  /*d060*/  @!P1 NANOSLEEP.SYNCS 0x989680 ;  /* 0x009896800000995d */ /* 0x004fea0003900000 */
[----:B------:R-:W2:Y:S02]  /*d070*/  @!P1 SYNCS.PHASECHK.TRANS64 P1, [R3+URZ+0x2c298], R0 ;  /* 0x02c29800030095a7 */ /* 0x000ea4000802007f */
[----:B--2---:R-:W-:Y:S05]  /*d080*/  @!P1 BRA `(.L_x_51) ;  /* 0xfffffffc00ec9947 */ /* 0x004fea000383ffff */
[----:B------:R-:W-:Y:S05]  /*d090*/  BRA `(.L_x_124) ;  /* 0xffffffc0007c7947 */ /* 0x000fea000383ffff */
.L_x_76:
[----:B------:R-:W-:Y:S01]  /*d0a0*/  BSSY B1, `(.L_x_125) ;  /* 0x0000006000017945 */ /* 0x000fe20003800000 */
[----:B------:R-:W-:-:S07]  /*d0b0*/  MOV R15, 0xffffffff ;  /* 0xffffffff000f7802 */ /* 0x000fce0000000f00 */
[----:B------:R-:W-:Y:S05]  /*d0c0*/  WARPSYNC.COLLECTIVE R15, `(.L_x_126) ;  /* 0x000000000f0c7348 */ /* 0x000fea0003c00000 */
[----:B------:R-:W-:Y:S02]  /*d0d0*/  ELECT P6, UR62, PT ;  /* 0x00000000003e782f */ /* 0x000fe400038c0000 */
[----:B------:R-:W-:Y:S01]  /*d0e0*/  MOV R14, UR62 ;  /* 0x0000003e000e7c02 */ /* 0x000fe20008000f00 */
[----:B------:R-:W-:Y:S10]  /*d0f0*/  ENDCOLLECTIVE ;  /* 0x000000000000791b */ /* 0x000ff40003800000 */
.L_x_126:
[----:B------:R-:W-:Y:S05]  /*d100*/  BSYNC B1 ;  /* 0x0000000000017941 */ /* 0x000fea0003800000 */
.L_x_125:
[----:B------:R-:W-:Y:S05]  /*d110*/  BRA `(.L_x_127) ;  /* 0xffffffdc00287947 */ /* 0x000fea000383ffff */
.L_x_79:
[----:B-1----:R1:W2:Y:S02]  /*d120*/  SYNCS.PHASECHK.TRANS64.TRYWAIT P2, [R7+URZ+0x2c260], R6 ;  /* 0x02c26006070075a7 */ /* 0x0022a4000804017f */
[----:B--2---:R-:W-:Y:S05]  /*d130*/  @!P2 NANOSLEEP.SYNCS 0x989680 ;  /* 0x009896800000a95d */ /* 0x004fea0003900000 */
[----:B------:R-:W2:Y:S02]  /*d140*/  @!P2 SYNCS.PHASECHK.TRANS64 P2, [R7+URZ+0x2c260], R6 ;  /* 0x02c260060700a5a7 */ /* 0x000ea4000804007f */
[----:B--2---:R-:W-:Y:S05]  /*d150*/  @!P2 BRA `(.L_x_79) ;  /* 0xfffffffc00f0a947 */ /* 0x004fea000383ffff */
[----:B------:R-:W-:Y:S05]  /*d160*/  BRA `(.L_x_128) ;  /* 0xffffffdc00487947 */ /* 0x000fea000383ffff */
.L_x_84:
[----:B-1----:R1:W2:Y:S02]  /*d170*/  SYNCS.PHASECHK.TRANS64.TRYWAIT P2, [R7+URZ+0x2c2b0], R4 ;  /* 0x02c2b004070075a7 */ /* 0x0022a4000804017f */
[----:B--2---:R-:W-:Y:S05]  /*d180*/  @!P2 NANOSLEEP.SYNCS 0x989680 ;  /* 0x009896800000a95d */ /* 0x004fea0003900000 */
[----:B------:R-:W2:Y:S02]  /*d190*/  @!P2 SYNCS.PHASECHK.TRANS64 P2, [R7+URZ+0x2c2b0], R4 ;  /* 0x02c2b0040700a5a7 */ /* 0x000ea4000804007f */
[----:B--2---:R-:W-:Y:S05]  /*d1a0*/  @!P2 BRA `(.L_x_84) ;  /* 0xfffffffc00f0a947 */ /* 0x004fea000383ffff */
[----:B------:R-:W-:Y:S05]  /*d1b0*/  BRA `(.L_x_83) ;  /* 0xffffffe000547947 */ /* 0x000fea000383ffff */
.L_x_87:
[----:B-1----:R1:W2:Y:S02]  /*d1c0*/  SYNCS.PHASECHK.TRANS64.TRYWAIT P2, [R4+URZ+0x2c260], R9 ;  /* 0x02c26009040075a7 */ /* 0x0022a4000804017f */
[----:B--2---:R-:W-:Y:S05]  /*d1d0*/  @!P2 NANOSLEEP.SYNCS 0x989680 ;  /* 0x009896800000a95d */ /* 0x004fea0003900000 */
[----:B------:R-:W2:Y:S02]  /*d1e0*/  @!P2 SYNCS.PHASECHK.TRANS64 P2, [R4+URZ+0x2c260], R9 ;  /* 0x02c260090400a5a7 */ /* 0x000ea4000804007f */
[----:B--2---:R-:W-:Y:S05]  /*d1f0*/  @!P2 BRA `(.L_x_87) ;  /* 0xfffffffc00f0a947 */ /* 0x004fea000383ffff */
[----:B------:R-:W-:Y:S05]  /*d200*/  BRA `(.L_x_129) ;  /* 0xffffffe000687947 */ /* 0x000fea000383ffff */
.L_x_92:
[----:B------:R-:W-:Y:S01]  /*d210*/  BSSY B1, `(.L_x_130) ;  /* 0x0000006000017945 */ /* 0x000fe20003800000 */
[----:B------:R-:W-:-:S07]  /*d220*/  MOV R15, 0xffffffff ;  /* 0xffffffff000f7802 */ /* 0x000fce0000000f00 */
[----:B------:R-:W-:Y:S05]  /*d230*/  WARPSYNC.COLLECTIVE R15, `(.L_x_131) ;  /* 0x000000000f0c7348 */ /* 0x000fea0003c00000 */
[----:B------:R-:W-:Y:S02]  /*d240*/  ELECT P6, UR62, PT ;  /* 0x00000000003e782f */ /* 0x000fe400038c0000 */
[----:B------:R-:W-:Y:S01]  /*d250*/  MOV R14, UR62 ;  /* 0x0000003e000e7c02 */ /* 0x000fe20008000f00 */
[----:B------:R-:W-:Y:S10]  /*d260*/  ENDCOLLECTIVE ;  /* 0x000000000000791b */ /* 0x000ff40003800000 */
.L_x_131:
[----:B------:R-:W-:Y:S05]  /*d270*/  BSYNC B1 ;  /* 0x0000000000017941 */ /* 0x000fea0003800000 */
.L_x_130:
[----:B------:R-:W-:Y:S05]  /*d280*/  BRA `(.L_x_132) ;  /* 0xffffffe400f47947 */ /* 0x000fea000383ffff */
.L_x_95:
[----:B-1----:R1:W2:Y:S02]  /*d290*/  SYNCS.PHASECHK.TRANS64.TRYWAIT P4, [R8+URZ+0x2c228], R7 ;  /* 0x02c22807080075a7 */ /* 0x0022a4000808017f */
[----:B--2---:R-:W-:Y:S05]  /*d2a0*/  @!P4 NANOSLEEP.SYNCS 0x989680 ;  /* 0x009896800000c95d */ /* 0x004fea0003900000 */
[----:B------:R-:W2:Y:S02]  /*d2b0*/  @!P4 SYNCS.PHASECHK.TRANS64 P4, [R8+URZ+0x2c228], R7 ;  /* 0x02c228070800c5a7 */ /* 0x000ea4000808007f */
[----:B--2---:R-:W-:Y:S05]  /*d2c0*/  @!P4 BRA `(.L_x_95) ;  /* 0xfffffffc00f0c947 */ /* 0x004fea000383ffff */
[----:B------:R-:W-:Y:S05]  /*d2d0*/  BRA `(.L_x_133) ;  /* 0xffffffe8000c7947 */ /* 0x000fea000383ffff */
.L_x_100:
[----:B-1----:R1:W2:Y:S02]  /*d2e0*/  SYNCS.PHASECHK.TRANS64.TRYWAIT P4, [R4+URZ+0x2c2b0], R7 ;  /* 0x02c2b007040075a7 */ /* 0x0022a4000808017f */
[----:B--2---:R-:W-:Y:S05]  /*d2f0*/  @!P4 NANOSLEEP.SYNCS 0x989680 ;  /* 0x009896800000c95d */ /* 0x004fea0003900000 */
[----:B------:R-:W2:Y:S02]  /*d300*/  @!P4 SYNCS.PHASECHK.TRANS64 P4, [R4+URZ+0x2c2b0], R7 ;  /* 0x02c2b0070400c5a7 */ /* 0x000ea4000808007f */
[----:B--2---:R-:W-:Y:S05]  /*d310*/  @!P4 BRA `(.L_x_100) ;  /* 0xfffffffc00f0c947 */ /* 0x004fea000383ffff */
[----:B------:R-:W-:Y:S05]  /*d320*/  BRA `(.L_x_99) ;  /* 0xffffffec00107947 */ /* 0x000fea000383ffff */
.L_x_103:
[----:B-1----:R1:W2:Y:S02]  /*d330*/  SYNCS.PHASECHK.TRANS64.TRYWAIT P3, [R7+URZ+0x2c228], R8 ;  /* 0x02c22808070075a7 */ /* 0x0022a4000806017f */
[----:B--2---:R-:W-:Y:S05]  /*d340*/  @!P3 NANOSLEEP.SYNCS 0x989680 ;  /* 0x009896800000b95d */ /* 0x004fea0003900000 */
[----:B------:R-:W2:Y:S02]  /*d350*/  @!P3 SYNCS.PHASECHK.TRANS64 P3, [R7+URZ+0x2c228], R8 ;  /* 0x02c228080700b5a7 */ /* 0x000ea4000806007f */
[----:B--2---:R-:W-:Y:S05]  /*d360*/  @!P3 BRA `(.L_x_103) ;  /* 0xfffffffc00f0b947 */ /* 0x004fea000383ffff */
[----:B------:R-:W-:Y:S05]  /*d370*/  BRA `(.L_x_134) ;  /* 0xffffffec00287947 */ /* 0x000fea000383ffff */
.L_x_109:
[----:B-1----:R1:W2:Y:S02]  /*d380*/  SYNCS.PHASECHK.TRANS64.TRYWAIT P3, [R7+URZ+0x2c228], R8 ;  /* 0x02c22808070075a7 */ /* 0x0022a4000806017f */
[----:B--2---:R-:W-:Y:S05]  /*d390*/  @!P3 NANOSLEEP.SYNCS 0x989680 ;  /* 0x009896800000b95d */ /* 0x004fea0003900000 */
[----:B------:R-:W2:Y:S02]  /*d3a0*/  @!P3 SYNCS.PHASECHK.TRANS64 P3, [R7+URZ+0x2c228], R8 ;  /* 0x02c228080700b5a7 */ /* 0x000ea4000806007f */
[----:B--2---:R-:W-:Y:S05]  /*d3b0*/  @!P3 BRA `(.L_x_109) ;  /* 0xfffffffc00f0b947 */ /* 0x004fea000383ffff */
[----:B------:R-:W-:Y:S05]  /*d3c0*/  BRA `(.L_x_135) ;  /* 0xfffffff0004c7947 */ /* 0x000fea000383ffff */
.L_x_114:
[----:B-1----:R1:W2:Y:S02]  /*d3d0*/  SYNCS.PHASECHK.TRANS64.TRYWAIT P3, [R7+URZ+0x2c228], R8 ;  /* 0x02c22808070075a7 */ /* 0x0022a4000806017f */
[----:B--2---:R-:W-:Y:S05]  /*d3e0*/  @!P3 NANOSLEEP.SYNCS 0x989680 ;  /* 0x009896800000b95d */ /* 0x004fea0003900000 */
[----:B------:R-:W2:Y:S02]  /*d3f0*/  @!P3 SYNCS.PHASECHK.TRANS64 P3, [R7+URZ+0x2c228], R8 ;  /* 0x02c228080700b5a7 */ /* 0x000ea4000806007f */
[----:B--2---:R-:W-:Y:S05]  /*d400*/  @!P3 BRA `(.L_x_114) ;  /* 0xfffffffc00f0b947 */ /* 0x004fea000383ffff */
[----:B------:R-:W-:Y:S05]  /*d410*/  BRA `(.L_x_136) ;  /* 0xfffffff400547947 */ /* 0x000fea000383ffff */
        .weak           $__internal_0_$__cuda_sm20_rcp_rn_f32_slowpath
        .type           $__internal_0_$__cuda_sm20_rcp_rn_f32_slowpath,@function
        .size           $__internal_0_$__cuda_sm20_rcp_rn_f32_slowpath,(.L_x_142 - $__internal_0_$__cuda_sm20_rcp_rn_f32_slowpath)
$__internal_0_$__cuda_sm20_rcp_rn_f32_slowpath:
[----:B------:R-:W-:Y:S01]  /*d420*/  SHF.L.U32 R0, R3, 0x1, RZ ;  /* 0x0000000103007819 */ /* 0x000fe200000006ff */
[----:B------:R-:W-:Y:S03]  /*d430*/  BSSY B2, `(.L_x_137) ;  /* 0x0000030000027945 */ /* 0x000fe60003800000 */
[----:B------:R-:W-:-:S04]  /*d440*/  SHF.R.U32.HI R21, RZ, 0x18, R0 ;  /* 0x00000018ff157819 */ /* 0x000fc80000011600 */
[----:B------:R-:W-:-:S13]  /*d450*/  ISETP.NE.U32.AND P0, PT, R21, RZ, PT ;  /* 0x000000ff1500720c */ /* 0x000fda0003f05070 */
[----:B------:R-:W-:Y:S05]  /*d460*/  @P0 BRA `(.L_x_138) ;  /* 0x0000000000280947 */ /* 0x000fea0003800000 */
[----:B------:R-:W-:-:S04]  /*d470*/  SHF.L.U32 R0, R3, 0x1, RZ ;  /* 0x0000000103007819 */ /* 0x000fc800000006ff */
[----:B------:R-:W-:-:S13]  /*d480*/  ISETP.NE.AND P0, PT, R0, RZ, PT ;  /* 0x000000ff0000720c */ /* 0x000fda0003f05270 */
[----:B------:R-:W-:Y:S01]  /*d490*/  @P0 FFMA R7, R3, 1.84467440737095516160e+19, RZ ;  /* 0x5f80000003070823 */ /* 0x000fe200000000ff */
[----:B------:R-:W-:Y:S08]  /*d4a0*/  @!P0 MUFU.RCP R6, R3 ;  /* 0x0000000300068308 */ /* 0x000ff00000001000 */
[----:B------:R-:W1:Y:S02]  /*d4b0*/  @P0 MUFU.RCP R0, R7 ;  /* 0x0000000700000308 */ /* 0x000e640000001000 */
[----:B-1----:R-:W-:-:S04]  /*d4c0*/  @P0 FFMA R12, R7, R0, -1 ;  /* 0xbf800000070c0423 */ /* 0x002fc80000000000 */
[----:B------:R-:W-:-:S04]  /*d4d0*/  @P0 FADD.FTZ R13, -R12, -RZ ;  /* 0x800000ff0c0d0221 */ /* 0x000fc80000010100 */
[----:B------:R-:W-:-:S04]  /*d4e0*/  @P0 FFMA R0, R0, R13, R0 ;  /* 0x0000000d00000223 */ /* 0x000fc80000000000 */
[----:B------:R-:W-:Y:S01]  /*d4f0*/  @P0 FFMA R6, R0, 1.84467440737095516160e+19, RZ ;  /* 0x5f80000000060823 */ /* 0x000fe200000000ff */
[----:B------:R-:W-:Y:S06]  /*d500*/  BRA `(.L_x_139) ;  /* 0x0000000000887947 */ /* 0x000fec0003800000 */
.L_x_138:
[----:B------:R-:W-:-:S04]  /*d510*/  IADD3 R22, R21, -0xfd, RZ ;  /* 0xffffff0315167810 */ /* 0x000fc80007ffe0ff */
[----:B------:R-:W-:-:S13]  /*d520*/  ISETP.GT.U32.AND P0, PT, R22, 0x1, PT ;  /* 0x000000011600780c */ /* 0x000fda0003f04070 */
[----:B------:R-:W-:Y:S05]  /*d530*/  @P0 BRA `(.L_x_140) ;  /* 0x0000000000780947 */ /* 0x000fea0003800000 */
[----:B------:R-:W-:Y:S02]  /*d540*/  LOP3.LUT R0, R3, 0x7fffff, RZ, 0xc0, !PT ;  /* 0x007fffff03007812 */ /* 0x000fe400078ec0ff */
[----:B------:R-:W-:Y:S02]  /*d550*/  MOV R13, 0x3 ;  /* 0x00000003000d7802 */ /* 0x000fe40000000f00 */
[----:B------:R-:W-:Y:S02]  /*d560*/  LOP3.LUT R0, R0, 0x3f800000, RZ, 0xfc, !PT ;  /* 0x3f80000000007812 */ /* 0x000fe400078efcff */
[----:B------:R-:W-:Y:S02]  /*d570*/  SHF.L.U32 R13, R13, R22, RZ ;  /* 0x000000160d0d7219 */ /* 0x000fe400000006ff */
[----:B------:R-:W1:Y:S02]  /*d580*/  MUFU.RCP R7, R0 ;  /* 0x0000000000077308 */ /* 0x000e640000001000 */
[----:B-1----:R-:W-:-:S04]  /*d590*/  FFMA R6, R0, R7, -1 ;  /* 0xbf80000000067423 */ /* 0x002fc80000000007 */
[----:B------:R-:W-:-:S04]  /*d5a0*/  FADD.FTZ R6, -R6, -RZ ;  /* 0x800000ff06067221 */ /* 0x000fc80000010100 */
[CCC-:B------:R-:W-:Y:S01]  /*d5b0*/  FFMA.RM R12, R7.reuse, R6.reuse, R7.reuse ;  /* 0x00000006070c7223 */ /* 0x1c0fe20000004007 */
[----:B------:R-:W-:-:S04]  /*d5c0*/  FFMA.RP R7, R7, R6, R7 ;  /* 0x0000000607077223 */ /* 0x000fc80000008007 */
[C---:B------:R-:W-:Y:S02]  /*d5d0*/  LOP3.LUT R6, R12.reuse, 0x7fffff, RZ, 0xc0, !PT ;  /* 0x007fffff0c067812 */ /* 0x040fe400078ec0ff */
[----:B------:R-:W-:Y:S02]  /*d5e0*/  FSETP.NEU.FTZ.AND P0, PT, R12, R7, PT ;  /* 0x000000070c00720b */ /* 0x000fe40003f1d000 */
[----:B------:R-:W-:Y:S02]  /*d5f0*/  LOP3.LUT R6, R6, 0x800000, RZ, 0xfc, !PT ;  /* 0x0080000006067812 */ /* 0x000fe400078efcff */
[----:B------:R-:W-:Y:S02]  /*d600*/  SEL R7, RZ, 0xffffffff, !P0 ;  /* 0xffffffffff077807 */ /* 0x000fe40004000000 */
[----:B------:R-:W-:Y:S02]  /*d610*/  LOP3.LUT R13, R13, R6, RZ, 0xc0, !PT ;  /* 0x000000060d0d7212 */ /* 0x000fe400078ec0ff */
[----:B------:R-:W-:-:S02]  /*d620*/  IADD3 R7, -R7, RZ, RZ ;  /* 0x000000ff07077210 */ /* 0x000fc40007ffe1ff */
[-C--:B------:R-:W-:Y:S02]  /*d630*/  SHF.R.U32.HI R13, RZ, R22.reuse, R13 ;  /* 0x00000016ff0d7219 */ /* 0x080fe4000001160d */
[----:B------:R-:W-:Y:S02]  /*d640*/  LOP3.LUT P1, RZ, R7, R22, R6, 0xf8, !PT ;  /* 0x0000001607ff7212 */ /* 0x000fe4000782f806 */
[C---:B------:R-:W-:Y:S02]  /*d650*/  LOP3.LUT P0, RZ, R13.reuse, 0x1, RZ, 0xc0, !PT ;  /* 0x000000010dff7812 */ /* 0x040fe4000780c0ff */
[----:B------:R-:W-:Y:S02]  /*d660*/  LOP3.LUT P2, RZ, R13, 0x2, RZ, 0xc0, !PT ;  /* 0x000000020dff7812 */ /* 0x000fe4000784c0ff */
[----:B------:R-:W-:Y:S02]  /*d670*/  IADD3 R7, R21, -0xfc, RZ ;  /* 0xffffff0415077810 */ /* 0x000fe40007ffe0ff */
[----:B------:R-:W-:-:S02]  /*d680*/  PLOP3.LUT P0, PT, P0, P1, P2, 0xe0, 0x0 ;  /* 0x000000000000781c */ /* 0x000fc40000703c20 */
[----:B------:R-:W-:Y:S02]  /*d690*/  LOP3.LUT P1, RZ, R3, 0x7fffff, RZ, 0xc0, !PT ;  /* 0x007fffff03ff7812 */ /* 0x000fe4000782c0ff */
[----:B------:R-:W-:Y:S02]  /*d6a0*/  SEL R0, RZ, 0x1, !P0 ;  /* 0x00000001ff007807 */ /* 0x000fe40004000000 */
[----:B------:R-:W-:Y:S02]  /*d6b0*/  SHF.R.U32.HI R6, RZ, R7, R6 ;  /* 0x00000007ff067219 */ /* 0x000fe40000011606 */
[----:B------:R-:W-:-:S04]  /*d6c0*/  IADD3 R0, -R0, RZ, RZ ;  /* 0x000000ff00007210 */ /* 0x000fc80007ffe1ff */
[----:B------:R-:W-:-:S13]  /*d6d0*/  ISETP.GE.AND P0, PT, R0, RZ, PT ;  /* 0x000000ff0000720c */ /* 0x000fda0003f06270 */
[----:B------:R-:W-:-:S04]  /*d6e0*/  @!P0 IADD3 R6, R6, 0x1, RZ ;  /* 0x0000000106068810 */ /* 0x000fc80007ffe0ff */
[----:B------:R-:W-:-:S04]  /*d6f0*/  @!P1 SHF.L.U32 R6, R6, 0x1, RZ ;  /* 0x0000000106069819 */ /* 0x000fc800000006ff */
[----:B------:R-:W-:Y:S01]  /*d700*/  LOP3.LUT R6, R6, 0x80000000, R3, 0xf8, !PT ;  /* 0x8000000006067812 */ /* 0x000fe200078ef803 */
[----:B------:R-:W-:Y:S06]  /*d710*/  BRA `(.L_x_139) ;  /* 0x0000000000047947 */ /* 0x000fec0003800000 */
.L_x_140:
[----:B------:R1:W2:Y:S02]  /*d720*/  MUFU.RCP R6, R3 ;  /* 0x0000000300067308 */ /* 0x0002a40000001000 */
.L_x_139:
[----:B------:R-:W-:Y:S05]  /*d730*/  BSYNC B2 ;  /* 0x0000000000027941 */ /* 0x000fea0003800000 */
.L_x_137:
[----:B--2---:R-:W-:Y:S02]  /*d740*/  MOV R0, R6 ;  /* 0x0000000600007202 */ /* 0x004fe40000000f00 */
[----:B------:R-:W-:Y:S02]  /*d750*/  MOV R6, R14 ;  /* 0x0000000e00067202 */ /* 0x000fe40000000f00 */
[----:B------:R-:W-:-:S04]  /*d760*/  MOV R7, 0x0 ;  /* 0x0000000000077802 */ /* 0x000fc80000000f00 */
[----:B-1----:R-:W-:Y:S05]  /*d770*/  RET.REL.NODEC R6 `(_ZN7cutlass13device_kernelINS_4fmha6kernel28FmhaKernelTmaWarpSpecializedINS1_10collective30FmhaMainloopTmaWarpSpecializedINS_6half_tEffN4cute5tupleIJNS7_1CILi128EEESA_NS9_ILi112EEEEEENS8_IJiNS9_ILi1EEENS8_IJiiEEEEEESF_SF_NS4_13DefaultFusionEJNS2_6OptionILNS2_3TagE0ENS9_ILb1EEEEENSH_ILSI_2ESJ_EEEEENS4_15FmhaFwdEpilogueIS6_fNS8_IJNS9_ILi64EEESB_SA_EEEEENS2_23PersistentTileSchedulerEJSK_SL_EEEEEvNT_6ParamsE) ;  /* 0xffffff2806207950 */ /* 0x002fea0003c3ffff */
.L_x_141:
[----:B------:R-:W-:-:S00]  /*d780*/  BRA `(.L_x_141) ;  /* 0xfffffffc00fc7947 */ /* 0x000fc0000383ffff */
[----:B------:R-:W-:-:S00]  /*d790*/  NOP ;  /* 0x0000000000007918 */ /* 0x000fc00000000000 */
        /* <DEDUP_REMOVED lines=14> */
.L_x_142:


//--------------------- .nv.global.init           --------------------------
	.section	.nv.global.init,"aw",@progbits
.nv.global.init:
	.type		$str$24,@object
	.size		$str$24,($str$25 - $str$24)
$str$24:
        /*0000*/ 	.byte	0x28, 0x61, 0x64, 0x64, 0x72, 0x65, 0x73, 0x73, 0x20, 0x26, 0x20, 0x6d, 0x61, 0x73, 0x6b, 0x29
        /*0010*/ 	.byte	0x20, 0x3d, 0x3d, 0x20, 0x30, 0x00
	.type		$str$25,@object
	.size		$str$25,(__unnamed_1 - $str$25)
$str$25:
        /*0016*/ 	.byte	0x2f, 0x74, 0x6d, 0x70, 0x2f, 0x63, 0x75, 0x74, 0x6c, 0x61, 0x73, 0x73, 0x5f, 0x73, 0x77, 0x65
        /*0026*/ 	.byte	0x65, 0x70, 0x5f, 0x73, 0x72, 0x63, 0x2f, 0x69, 0x6e, 0x63, 0x6c, 0x75, 0x64, 0x65, 0x2f, 0x63
        /*0036*/ 	.byte	0x75, 0x74, 0x65, 0x2f, 0x70, 0x6f, 0x69, 0x6e, 0x74, 0x65, 0x72, 0x5f, 0x66, 0x6c, 0x61, 0x67
        /*0046*/ 	.byte	0x67, 0x65, 0x64, 0x2e, 0x68, 0x70, 0x70, 0x00
	.type		__unnamed_1,@object
	.size		__unnamed_1,(__unnamed_2 - __unnamed_1)
__unnamed_1:
        /*004e*/ 	.byte	0x61, 0x75, 0x74, 0x6f, 0x20, 0x63, 0x75, 0x74, 0x65, 0x3a, 0x3a, 0x61, 0x73, 0x5f, 0x70, 0x6f
        /* <DEDUP_REMOVED lines=27> */
        /*020e*/ 	.byte	0x3e, 0x3e, 0x3e, 0x3e, 0x3e, 0x5d, 0x00
	.type		__unnamed_2,@object
	.size		__unnamed_2,(.L_1 - __unnamed_2)
__unnamed_2:
        /* <DEDUP_REMOVED lines=29> */
.L_1:


//--------------------- .nv.shared._ZN7cutlass13device_kernelINS_4fmha6kernel28FmhaKernelTmaWarpSpecializedINS1_10collective30FmhaMainloopTmaWarpSpecializedINS_6half_tEffN4cute5tupleIJNS7_1CILi128EEESA_NS9_ILi112EEEEEENS8_IJiNS9_ILi1EEENS8_IJiiEEEEEESF_SF_NS4_13DefaultFusionEJNS2_6OptionILNS2_3TagE0ENS9_ILb1EEEEENSH_ILSI_2ESJ_EEEEENS4_15FmhaFwdEpilogueIS6_fNS8_IJNS9_ILi64EEESB_SA_EEEEENS2_23PersistentTileSchedulerEJSK_SL_EEEEEvNT_6ParamsE --------------------------
	.section	.nv.shared._ZN7cutlass13device_kernelINS_4fmha6kernel28FmhaKernelTmaWarpSpecializedINS1_10collective30FmhaMainloopTmaWarpSpecializedINS_6half_tEffN4cute5tupleIJNS7_1CILi128EEESA_NS9_ILi112EEEEEENS8_IJiNS9_ILi1EEENS8_IJiiEEEEEESF_SF_NS4_13DefaultFusionEJNS2_6OptionILNS2_3TagE0ENS9_ILb1EEEEENSH_ILSI_2ESJ_EEEEENS4_15FmhaFwdEpilogueIS6_fNS8_IJNS9_ILi64EEESB_SA_EEEEENS2_23PersistentTileSchedulerEJSK_SL_EEEEEvNT_6ParamsE,"aw",@nobits
	.sectionflags	@""
	.align	16
	.zero		1024


//--------------------- .nv.shared.reserved.0     --------------------------
	.section	.nv.shared.reserved.0,"aw",@nobits
	.weak		__nv_reservedSMEM_offset_0_alias
	.size		__nv_reservedSMEM_offset_0_alias, 0, 0
	.other		__nv_reservedSMEM_offset_0_alias,@"STO_CUDA_RESERVED_SHARED STV_DEFAULT"
__nv_reservedSMEM_offset_0_alias:
	.zero		0


//--------------------- .nv.global                --------------------------
	.section	.nv.global,"aw",@nobits
.nv.global:
	.type		_ZN39_INTERNAL_9f17f7cd_4_k_cu_f4313300_28794cute1_E,@object
	.size		_ZN39_INTERNAL_9f17f7cd_4_k_cu_f4313300_28794cute1_E,(_ZN39_INTERNAL_9f17f7cd_4_k_cu_f4313300_28794cuda3std3__45__cpo6cbeginE - _ZN39_INTERNAL_9f17f7cd_4_k_cu_f4313300_28794cute1_E)
_ZN39_INTERNAL_9f17f7cd_4_k_cu_f4313300_28794cute1_E:
	.zero		1
	.type		_ZN39_INTERNAL_9f17f7cd_4_k_cu_f4313300_28794cuda3std3__45__cpo6cbeginE,@object
	.size		_ZN39_INTERNAL_9f17f7cd_4_k_cu_f4313300_28794cuda3std3__45__cpo6cbeginE,(_ZN39_INTERNAL_9f17f7cd_4_k_cu_f4313300_28794cuda3std3__48in_placeE - _ZN39_INTERNAL_9f17f7cd_4_k_cu_f4313300_28794cuda3std3__45__cpo6cbeginE)
_ZN39_INTERNAL_9f17f7cd_4_k_cu_f4313300_28794cuda3std3__45__cpo6cbeginE:
	.zero		1
	.type		_ZN39_INTERNAL_9f17f7cd_4_k_cu_f4313300_28794cuda3std3__48in_placeE,@object
	.size		_ZN39_INTERNAL_9f17f7cd_4_k_cu_f4313300_28794cuda3std3__48in_placeE,(_ZN39_INTERNAL_9f17f7cd_4_k_cu_f4313300_28794cuda3std6ranges3__45__cpo9iter_moveE - _ZN39_INTERNAL_9f17f7cd_4_k_cu_f4313300_28794cuda3std3__48in_placeE)
_ZN39_INTERNAL_9f17f7cd_4_k_cu_f4313300_28794cuda3std3__48in_placeE:
	.zero		1
	.type		_ZN39_INTERNAL_9f17f7cd_4_k_cu_f4313300_28794cuda3std6ranges3__45__cpo9iter_moveE,@object
	.size		_ZN39_INTERNAL_9f17f7cd_4_k_cu_f4313300_28794cuda3std6ranges3__45__cpo9iter_moveE,(_ZN39_INTERNAL_9f17f7cd_4_k_cu_f4313300_28794cuda3std3__45__cpo5beginE - _ZN39_INTERNAL_9f17f7cd_4_k_cu_f4313300_28794cuda3std6ranges3__45__cpo9iter_moveE)
_ZN39_INTERNAL_9f17f7cd_4_k_cu_f4313300_28794cuda3std6ranges3__45__cpo9iter_moveE:
	.zero		1
	.type		_ZN39_INTERNAL_9f17f7cd_4_k_cu_f4313300_28794cuda3std3__45__cpo5beginE,@object
	.size		_ZN39_INTERNAL_9f17f7cd_4_k_cu_f4313300_28794cuda3std3__45__cpo5beginE,(_ZN39_INTERNAL_9f17f7cd_4_k_cu_f4313300_28794cuda3std3__441_GLOBAL__N__9f17f7cd_4_k_cu_f4313300_28796ignoreE - _ZN39_INTERNAL_9f17f7cd_4_k_cu_f4313300_28794cuda3std3__45__cpo5beginE)
_ZN39_INTERNAL_9f17f7cd_4_k_cu_f4313300_28794cuda3std3__45__cpo5beginE:
	.zero		1
	.type		_ZN39_INTERNAL_9f17f7cd_4_k_cu_f4313300_28794cuda3std3__441_GLOBAL__N__9f17f7cd_4_k_cu_f4313300_28796ignoreE,@object
	.size		_ZN39_INTERNAL_9f17f7cd_4_k_cu_f4313300_28794cuda3std3__441_GLOBAL__N__9f17f7cd_4_k_cu_f4313300_28796ignoreE,(_ZN39_INTERNAL_9f17f7cd_4_k_cu_f4313300_28794cute7productE - _ZN39_INTERNAL_9f17f7cd_4_k_cu_f4313300_28794cuda3std3__441_GLOBAL__N__9f17f7cd_4_k_cu_f4313300_28796ignoreE)
_ZN39_INTERNAL_9f17f7cd_4_k_cu_f4313300_28794cuda3std3__441_GLOBAL__N__9f17f7cd_4_k_cu_f4313300_28796ignoreE:
	.zero		1
	.type		_ZN39_INTERNAL_9f17f7cd_4_k_cu_f4313300_28794cute7productE,@object
	.size		_ZN39_INTERNAL_9f17f7cd_4_k_cu_f4313300_28794cute7productE,(_ZN39_INTERNAL_9f17f7cd_4_k_cu_f4313300_28794cuda3std3__45__cpo3endE - _ZN39_INTERNAL_9f17f7cd_4_k_cu_f4313300_28794cute7productE)
_ZN39_INTERNAL_9f17f7cd_4_k_cu_f4313300_28794cute7productE:
	.zero		1
	.type		_ZN39_INTERNAL_9f17f7cd_4_k_cu_f4313300_28794cuda3std3__45__cpo3endE,@object
	.size		_ZN39_INTERNAL_9f17f7cd_4_k_cu_f4313300_28794cuda3std3__45__cpo3endE,(_ZN39_INTERNAL_9f17f7cd_4_k_cu_f4313300_28794cuda3std3__419piecewise_constructE - _ZN39_INTERNAL_9f17f7cd_4_k_cu_f4313300_28794cuda3std3__45__cpo3endE)
_ZN39_INTERNAL_9f17f7cd_4_k_cu_f4313300_28794cuda3std3__45__cpo3endE:
	.zero		1
	.type		_ZN39_INTERNAL_9f17f7cd_4_k_cu_f4313300_28794cuda3std3__419piecewise_constructE,@object
	.size		_ZN39_INTERNAL_9f17f7cd_4_k_cu_f4313300_28794cuda3std3__419piecewise_constructE,(_ZN39_INTERNAL_9f17f7cd_4_k_cu_f4313300_28794cuda3std3__45__cpo4cendE - _ZN39_INTERNAL_9f17f7cd_4_k_cu_f4313300_28794cuda3std3__419piecewise_constructE)
_ZN39_INTERNAL_9f17f7cd_4_k_cu_f4313300_28794cuda3std3__419piecewise_constructE:
	.zero		1
	.type		_ZN39_INTERNAL_9f17f7cd_4_k_cu_f4313300_28794cuda3std3__45__cpo4cendE,@object
	.size		_ZN39_INTERNAL_9f17f7cd_4_k_cu_f4313300_28794cuda3std3__45__cpo4cendE,(_ZN39_INTERNAL_9f17f7cd_4_k_cu_f4313300_28794cuda3std6ranges3__45__cpo4swapE - _ZN39_INTERNAL_9f17f7cd_4_k_cu_f4313300_28794cuda3std3__45__cpo4cendE)
_ZN39_INTERNAL_9f17f7cd_4_k_cu_f4313300_28794cuda3std3__45__cpo4cendE:
	.zero		1
	.type		_ZN39_INTERNAL_9f17f7cd_4_k_cu_f4313300_28794cuda3std6ranges3__45__cpo4swapE,@object
	.size		_ZN39_INTERNAL_9f17f7cd_4_k_cu_f4313300_28794cuda3std6ranges3__45__cpo4swapE,(.L_9 - _ZN39_INTERNAL_9f17f7cd_4_k_cu_f4313300_28794cuda3std6ranges3__45__cpo4swapE)
_ZN39_INTERNAL_9f17f7cd_4_k_cu_f4313300_28794cuda3std6ranges3__45__cpo4swapE:
	.zero		1
.L_9:


//--------------------- .nv.constant0._ZN7cutlass13device_kernelINS_4fmha6kernel28FmhaKernelTmaWarpSpecializedINS1_10collective30FmhaMainloopTmaWarpSpecializedINS_6half_tEffN4cute5tupleIJNS7_1CILi128EEESA_NS9_ILi112EEEEEENS8_IJiNS9_ILi1EEENS8_IJiiEEEEEESF_SF_NS4_13DefaultFusionEJNS2_6OptionILNS2_3TagE0ENS9_ILb1EEEEENSH_ILSI_2ESJ_EEEEENS4_15FmhaFwdEpilogueIS6_fNS8_IJNS9_ILi64EEESB_SA_EEEEENS2_23PersistentTileSchedulerEJSK_SL_EEEEEvNT_6ParamsE --------------------------
	.section	.nv.constant0._ZN7cutlass13device_kernelINS_4fmha6kernel28FmhaKernelTmaWarpSpecializedINS1_10collective30FmhaMainloopTmaWarpSpecializedINS_6half_tEffN4cute5tupleIJNS7_1CILi128EEESA_NS9_ILi112EEEEEENS8_IJiNS9_ILi1EEENS8_IJiiEEEEEESF_SF_NS4_13DefaultFusionEJNS2_6OptionILNS2_3TagE0ENS9_ILb1EEEEENSH_ILSI_2ESJ_EEEEENS4_15FmhaFwdEpilogueIS6_fNS8_IJNS9_ILi64EEESB_SA_EEEEENS2_23PersistentTileSchedulerEJSK_SL_EEEEEvNT_6ParamsE,"a",@progbits
	.sectionflags	@""
	.align	4
.nv.constant0._ZN7cutlass13device_kernelINS_4fmha6kernel28FmhaKernelTmaWarpSpecializedINS1_10collective30FmhaMainloopTmaWarpSpecializedINS_6half_tEffN4cute5tupleIJNS7_1CILi128EEESA_NS9_ILi112EEEEEENS8_IJiNS9_ILi1EEENS8_IJiiEEEEEESF_SF_NS4_13DefaultFusionEJNS2_6OptionILNS2_3TagE0ENS9_ILb1EEEEENSH_ILSI_2ESJ_EEEEENS4_15FmhaFwdEpilogueIS6_fNS8_IJNS9_ILi64EEESB_SA_EEEEENS2_23PersistentTileSchedulerEJSK_SL_EEEEEvNT_6ParamsE:
	.zero		2688


//--------------------- SYMBOLS --------------------------

	.type		.nv.reservedSmem.offset0,@object
	.size		.nv.reservedSmem.offset0,0x4
	.type		__assertfail,@function
